	.target	sm_90a

	.elftype	@"ET_EXEC"


//--------------------- .note.nv.tkinfo           --------------------------
	.section	.note.nv.tkinfo,"",@"SHT_NOTE"
	.sectionflags	@"SHF_NOTE_NV_TKINFO"
	.tkinfo
        /*0018*/ 	.word	0x00000002
        /*0030*/ 	.string	""
        /*0030*/ 	.string	"ptxas"
        /*0030*/ 	.string	"Cuda compilation tools, release 13.0, V13.0.88"
        /*0030*/ 	.string	"Build cuda_13.0.r13.0/compiler.36424714_0"
        /*0030*/ 	.string	"-arch sm_90a -m 64 "



//--------------------- .note.nv.cuinfo           --------------------------
	.section	.note.nv.cuinfo,"",@"SHT_NOTE"
	.sectionflags	@"SHF_NOTE_NV_CUINFO"
        /*0018*/ 	.short	0x0002
        /*001a*/ 	.short	0x005a
        /*001c*/ 	.short	0x0082
	.zero		2


//--------------------- .nv.info                  --------------------------
	.section	.nv.info,"",@"SHT_CUDA_INFO"
	.align	4


	//----- nvinfo : EIATTR_REGCOUNT
	.align		4
        /*0000*/ 	.byte	0x04, 0x2f
        /*0002*/ 	.short	(.L_18 - .L_17)
	.align		4
.L_17:
        /*0004*/ 	.word	index@(_ZN7cutlass13device_kernelINS_4gemm6kernel13GemmUniversalIN4cute5tupleIJiiiiEEENS1_10collective13CollectiveMmaINS1_34MainloopSm90TmaGmmaWarpSpecializedILi4ENS5_IJNS4_1CILi1EEESB_SB_EEENS1_35KernelTmaWarpSpecializedCooperativeEEENS5_IJNSA_ILi256EEENSA_ILi128EEENSA_ILi64EEEEEENS_10bfloat16_tENS5_IJlSB_lEEESJ_SK_NS4_8TiledMMAINS4_8MMA_AtomIJNS4_4SM904GMMA28MMA_64x128x16_F32BF16BF16_SSILNSO_5MajorE0ELSQ_0ELNSO_7ScaleInE1ELSR_1EEEEEENS4_6LayoutINS5_IJNSA_ILi2EEESB_SB_EEENS5_IJSB_NSA_ILi0EEESX_EEEEENS5_IJNS4_10UnderscoreES10_S10_EEEEENS4_13SM90_TMA_LOADENS4_14ComposedLayoutINS4_7SwizzleILi3ELi4ELi3EEENS4_18smem_ptr_flag_bitsILi16EEENSU_INS5_IJNSA_ILi8EEESH_EEENS5_IJSH_SB_EEEEEEEvNS4_8identityES13_S1D_vS1E_EENS_8epilogue10collective18CollectiveEpilogueINS1G_22Sm90TmaWarpSpecializedILi4ELi2ELi16ELb1ELb0EEEJSI_NS5_IJSG_NSA_ILi32EEEEEESJ_SK_SJ_SK_NS1G_6fusion15FusionCallbacksIS1K_NS1N_23LinCombPerRowBiasEltActINS1G_6thread4ReLuESJ_fSJ_SJ_fLi8ELNS_15FloatRoundStyleE2EEESI_S1M_JEEES13_NS14_INS15_ILi2ELi4ELi3EEES18_NSU_INS5_IJS19_S1L_EEENS5_IJS1L_SB_EEEEEEENS4_17SM75_U32x4_LDSM_NENS4_14SM90_TMA_STOREES1Z_NS4_17SM90_U32x4_STSM_NENS4_9Copy_AtomIJS22_NS_6half_tEEEEvEEEvvEEEEvNT_6ParamsE)
        /*0008*/ 	.word	0x000000a8


	//----- nvinfo : EIATTR_FRAME_SIZE
	.align		4
.L_18:
        /*000c*/ 	.byte	0x04, 0x11
        /*000e*/ 	.short	(.L_20 - .L_19)
	.align		4
.L_19:
        /*0010*/ 	.word	index@(_ZN7cutlass13device_kernelINS_4gemm6kernel13GemmUniversalIN4cute5tupleIJiiiiEEENS1_10collective13CollectiveMmaINS1_34MainloopSm90TmaGmmaWarpSpecializedILi4ENS5_IJNS4_1CILi1EEESB_SB_EEENS1_35KernelTmaWarpSpecializedCooperativeEEENS5_IJNSA_ILi256EEENSA_ILi128EEENSA_ILi64EEEEEENS_10bfloat16_tENS5_IJlSB_lEEESJ_SK_NS4_8TiledMMAINS4_8MMA_AtomIJNS4_4SM904GMMA28MMA_64x128x16_F32BF16BF16_SSILNSO_5MajorE0ELSQ_0ELNSO_7ScaleInE1ELSR_1EEEEEENS4_6LayoutINS5_IJNSA_ILi2EEESB_SB_EEENS5_IJSB_NSA_ILi0EEESX_EEEEENS5_IJNS4_10UnderscoreES10_S10_EEEEENS4_13SM90_TMA_LOADENS4_14ComposedLayoutINS4_7SwizzleILi3ELi4ELi3EEENS4_18smem_ptr_flag_bitsILi16EEENSU_INS5_IJNSA_ILi8EEESH_EEENS5_IJSH_SB_EEEEEEEvNS4_8identityES13_S1D_vS1E_EENS_8epilogue10collective18CollectiveEpilogueINS1G_22Sm90TmaWarpSpecializedILi4ELi2ELi16ELb1ELb0EEEJSI_NS5_IJSG_NSA_ILi32EEEEEESJ_SK_SJ_SK_NS1G_6fusion15FusionCallbacksIS1K_NS1N_23LinCombPerRowBiasEltActINS1G_6thread4ReLuESJ_fSJ_SJ_fLi8ELNS_15FloatRoundStyleE2EEESI_S1M_JEEES13_NS14_INS15_ILi2ELi4ELi3EEES18_NSU_INS5_IJS19_S1L_EEENS5_IJS1L_SB_EEEEEEENS4_17SM75_U32x4_LDSM_NENS4_14SM90_TMA_STOREES1Z_NS4_17SM90_U32x4_STSM_NENS4_9Copy_AtomIJS22_NS_6half_tEEEEvEEEvvEEEEvNT_6ParamsE)
        /*0014*/ 	.word	0x00000000


	//----- nvinfo : EIATTR_MIN_STACK_SIZE
	.align		4
.L_20:
        /*0018*/ 	.byte	0x04, 0x12
        /*001a*/ 	.short	(.L_22 - .L_21)
	.align		4
.L_21:
        /*001c*/ 	.word	index@(_ZN7cutlass13device_kernelINS_4gemm6kernel13GemmUniversalIN4cute5tupleIJiiiiEEENS1_10collective13CollectiveMmaINS1_34MainloopSm90TmaGmmaWarpSpecializedILi4ENS5_IJNS4_1CILi1EEESB_SB_EEENS1_35KernelTmaWarpSpecializedCooperativeEEENS5_IJNSA_ILi256EEENSA_ILi128EEENSA_ILi64EEEEEENS_10bfloat16_tENS5_IJlSB_lEEESJ_SK_NS4_8TiledMMAINS4_8MMA_AtomIJNS4_4SM904GMMA28MMA_64x128x16_F32BF16BF16_SSILNSO_5MajorE0ELSQ_0ELNSO_7ScaleInE1ELSR_1EEEEEENS4_6LayoutINS5_IJNSA_ILi2EEESB_SB_EEENS5_IJSB_NSA_ILi0EEESX_EEEEENS5_IJNS4_10UnderscoreES10_S10_EEEEENS4_13SM90_TMA_LOADENS4_14ComposedLayoutINS4_7SwizzleILi3ELi4ELi3EEENS4_18smem_ptr_flag_bitsILi16EEENSU_INS5_IJNSA_ILi8EEESH_EEENS5_IJSH_SB_EEEEEEEvNS4_8identityES13_S1D_vS1E_EENS_8epilogue10collective18CollectiveEpilogueINS1G_22Sm90TmaWarpSpecializedILi4ELi2ELi16ELb1ELb0EEEJSI_NS5_IJSG_NSA_ILi32EEEEEESJ_SK_SJ_SK_NS1G_6fusion15FusionCallbacksIS1K_NS1N_23LinCombPerRowBiasEltActINS1G_6thread4ReLuESJ_fSJ_SJ_fLi8ELNS_15FloatRoundStyleE2EEESI_S1M_JEEES13_NS14_INS15_ILi2ELi4ELi3EEES18_NSU_INS5_IJS19_S1L_EEENS5_IJS1L_SB_EEEEEEENS4_17SM75_U32x4_LDSM_NENS4_14SM90_TMA_STOREES1Z_NS4_17SM90_U32x4_STSM_NENS4_9Copy_AtomIJS22_NS_6half_tEEEEvEEEvvEEEEvNT_6ParamsE)
        /*0020*/ 	.word	0x00000000
.L_22:


//--------------------- .nv.compat                --------------------------
	.section	.nv.compat,"",@"SHT_CUDA_COMPAT_INFO"
	.align	4
        /*0000*/ 	.byte	0x02, 0x09, 0x01, 0x00, 0x02, 0x02, 0x04, 0x00, 0x02, 0x05, 0x05, 0x00, 0x03, 0x07, 0x01, 0x01
        /*0010*/ 	.byte	0x02, 0x03, 0x01, 0x00, 0x02, 0x06, 0x01, 0x00, 0x04, 0x0b, 0x08, 0x00, 0x00, 0x00, 0x00, 0x00
        /*0020*/ 	.byte	0x00, 0x00, 0x00, 0x00


//--------------------- .nv.info._ZN7cutlass13device_kernelINS_4gemm6kernel13GemmUniversalIN4cute5tupleIJiiiiEEENS1_10collective13CollectiveMmaINS1_34MainloopSm90TmaGmmaWarpSpecializedILi4ENS5_IJNS4_1CILi1EEESB_SB_EEENS1_35KernelTmaWarpSpecializedCooperativeEEENS5_IJNSA_ILi256EEENSA_ILi128EEENSA_ILi64EEEEEENS_10bfloat16_tENS5_IJlSB_lEEESJ_SK_NS4_8TiledMMAINS4_8MMA_AtomIJNS4_4SM904GMMA28MMA_64x128x16_F32BF16BF16_SSILNSO_5MajorE0ELSQ_0ELNSO_7ScaleInE1ELSR_1EEEEEENS4_6LayoutINS5_IJNSA_ILi2EEESB_SB_EEENS5_IJSB_NSA_ILi0EEESX_EEEEENS5_IJNS4_10UnderscoreES10_S10_EEEEENS4_13SM90_TMA_LOADENS4_14ComposedLayoutINS4_7SwizzleILi3ELi4ELi3EEENS4_18smem_ptr_flag_bitsILi16EEENSU_INS5_IJNSA_ILi8EEESH_EEENS5_IJSH_SB_EEEEEEEvNS4_8identityES13_S1D_vS1E_EENS_8epilogue10collective18CollectiveEpilogueINS1G_22Sm90TmaWarpSpecializedILi4ELi2ELi16ELb1ELb0EEEJSI_NS5_IJSG_NSA_ILi32EEEEEESJ_SK_SJ_SK_NS1G_6fusion15FusionCallbacksIS1K_NS1N_23LinCombPerRowBiasEltActINS1G_6thread4ReLuESJ_fSJ_SJ_fLi8ELNS_15FloatRoundStyleE2EEESI_S1M_JEEES13_NS14_INS15_ILi2ELi4ELi3EEES18_NSU_INS5_IJS19_S1L_EEENS5_IJS1L_SB_EEEEEEENS4_17SM75_U32x4_LDSM_NENS4_14SM90_TMA_STOREES1Z_NS4_17SM90_U32x4_STSM_NENS4_9Copy_AtomIJS22_NS_6half_tEEEEvEEEvvEEEEvNT_6ParamsE --------------------------
	.section	.nv.info._ZN7cutlass13device_kernelINS_4gemm6kernel13GemmUniversalIN4cute5tupleIJiiiiEEENS1_10collective13CollectiveMmaINS1_34MainloopSm90TmaGmmaWarpSpecializedILi4ENS5_IJNS4_1CILi1EEESB_SB_EEENS1_35KernelTmaWarpSpecializedCooperativeEEENS5_IJNSA_ILi256EEENSA_ILi128EEENSA_ILi64EEEEEENS_10bfloat16_tENS5_IJlSB_lEEESJ_SK_NS4_8TiledMMAINS4_8MMA_AtomIJNS4_4SM904GMMA28MMA_64x128x16_F32BF16BF16_SSILNSO_5MajorE0ELSQ_0ELNSO_7ScaleInE1ELSR_1EEEEEENS4_6LayoutINS5_IJNSA_ILi2EEESB_SB_EEENS5_IJSB_NSA_ILi0EEESX_EEEEENS5_IJNS4_10UnderscoreES10_S10_EEEEENS4_13SM90_TMA_LOADENS4_14ComposedLayoutINS4_7SwizzleILi3ELi4ELi3EEENS4_18smem_ptr_flag_bitsILi16EEENSU_INS5_IJNSA_ILi8EEESH_EEENS5_IJSH_SB_EEEEEEEvNS4_8identityES13_S1D_vS1E_EENS_8epilogue10collective18CollectiveEpilogueINS1G_22Sm90TmaWarpSpecializedILi4ELi2ELi16ELb1ELb0EEEJSI_NS5_IJSG_NSA_ILi32EEEEEESJ_SK_SJ_SK_NS1G_6fusion15FusionCallbacksIS1K_NS1N_23LinCombPerRowBiasEltActINS1G_6thread4ReLuESJ_fSJ_SJ_fLi8ELNS_15FloatRoundStyleE2EEESI_S1M_JEEES13_NS14_INS15_ILi2ELi4ELi3EEES18_NSU_INS5_IJS19_S1L_EEENS5_IJS1L_SB_EEEEEEENS4_17SM75_U32x4_LDSM_NENS4_14SM90_TMA_STOREES1Z_NS4_17SM90_U32x4_STSM_NENS4_9Copy_AtomIJS22_NS_6half_tEEEEvEEEvvEEEEvNT_6ParamsE,"",@"SHT_CUDA_INFO"
	.sectionflags	@""
	.align	4


	//----- nvinfo : EIATTR_CUDA_API_VERSION
	.align		4
        /*0000*/ 	.byte	0x04, 0x37
        /*0002*/ 	.short	(.L_24 - .L_23)
.L_23:
        /*0004*/ 	.word	0x00000082


	//----- nvinfo : EIATTR_KPARAM_INFO
	.align		4
.L_24:
        /*0008*/ 	.byte	0x04, 0x17
        /*000a*/ 	.short	(.L_26 - .L_25)
.L_25:
        /*000c*/ 	.word	0x00000000
        /*0010*/ 	.short	0x0000
        /*0012*/ 	.short	0x0070
        /*0014*/ 	.byte	0x00, 0xf0, 0x01, 0x1c


	//----- nvinfo : EIATTR_SPARSE_MMA_MASK
	.align		4
.L_26:
        /*0018*/ 	.byte	0x03, 0x50
        /*001a*/ 	.short	0x0000


	//----- nvinfo : EIATTR_MAXREG_COUNT
	.align		4
        /*001c*/ 	.byte	0x03, 0x1b
        /*001e*/ 	.short	0x00a8


	//----- nvinfo : EIATTR_NUM_BARRIERS
	.align		4
        /*0020*/ 	.byte	0x02, 0x4c
        /*0022*/ 	.byte	0x02
	.zero		1


	//----- nvinfo : EIATTR_EXTERNS
	.align		4
        /*0024*/ 	.byte	0x04, 0x0f
        /*0026*/ 	.short	(.L_28 - .L_27)


	//   ....[0]....
	.align		4
.L_27:
        /*0028*/ 	.word	index@(__assertfail)


	//----- nvinfo : EIATTR_MERCURY_ISA_VERSION
	.align		4
.L_28:
        /*002c*/ 	.byte	0x03, 0x5f
        /*002e*/ 	.short	0x0101


	//----- nvinfo : EIATTR_INT_WARP_WIDE_INSTR_OFFSETS
	.align		4
        /*0030*/ 	.byte	0x04, 0x31
        /*0032*/ 	.short	(.L_30 - .L_29)


	//   ....[0]....
.L_29:
        /*0034*/ 	.word	0x000008c0


	//   ....[1]....
        /*0038*/ 	.word	0x000008d0


	//   ....[2]....
        /*003c*/ 	.word	0x00000960


	//----- nvinfo : EIATTR_COOP_GROUP_MASK_REGIDS
	.align		4
.L_30:
        /*0040*/ 	.byte	0x04, 0x29
        /*0042*/ 	.short	(.L_32 - .L_31)


	//   ....[0]....
.L_31:
        /*0044*/ 	.word	0xffffffff


	//   ....[1]....
        /*0048*/ 	.word	0xffffffff


	//   ....[2]....
        /*004c*/ 	.word	0xffffffff


	//   ....[3]....
        /*0050*/ 	.word	0xffffffff


	//   ....[4]....
        /*0054*/ 	.word	0xffffffff


	//   ....[5]....
        /*0058*/ 	.word	0xffffffff


	//----- nvinfo : EIATTR_COOP_GROUP_INSTR_OFFSETS
	.align		4
.L_32:
        /*005c*/ 	.byte	0x04, 0x28
        /*005e*/ 	.short	(.L_34 - .L_33)


	//   ....[0]....
.L_33:
        /*0060*/ 	.word	0x00000070


	//   ....[1]....
        /*0064*/ 	.word	0x00000080


	//   ....[2]....
        /*0068*/ 	.word	0x00000440


	//   ....[3]....
        /*006c*/ 	.word	0x000005d0


	//   ....[4]....
        /*0070*/ 	.word	0x00000780


	//   ....[5]....
        /*0074*/ 	.word	0x000014e0


	//----- nvinfo : EIATTR_REG_RECONFIG
	.align		4
.L_34:
        /*0078*/ 	.byte	0x01, 0x54
	.zero		2


	//----- nvinfo : EIATTR_SYSCALL_OFFSETS
	.align		4
        /*007c*/ 	.byte	0x04, 0x46
        /*007e*/ 	.short	(.L_36 - .L_35)


	//   ....[0]....
.L_35:
        /*0080*/ 	.word	0x000016b0


	//   ....[1]....
        /*0084*/ 	.word	0x00002340


	//   ....[2]....
        /*0088*/ 	.word	0x00002430


	//----- nvinfo : EIATTR_MBARRIER_INSTR_OFFSETS
	.align		4
.L_36:
        /*008c*/ 	.byte	0x04, 0x39
        /*008e*/ 	.short	(.L_38 - .L_37)


	//   ....[0]....
.L_37:
        /*0090*/ 	.word	0x00000540
        /*0094*/ 	.word	0x000000ff
        /*0098*/ 	.word	0x00000000
        /*009c*/ 	.short	0x0100
        /*009e*/ 	.byte	0x08
	.zero		1


	//   ....[1]....
        /*00a0*/ 	.word	0x00000550
        /*00a4*/ 	.word	0x000000ff
        /*00a8*/ 	.word	0x00000020
        /*00ac*/ 	.short	0x0100
        /*00ae*/ 	.byte	0x08
	.zero		1


	//   ....[2]....
        /*00b0*/ 	.word	0x00000560
        /*00b4*/ 	.word	0x000000ff
        /*00b8*/ 	.word	0x00000008
        /*00bc*/ 	.short	0x0100
        /*00be*/ 	.byte	0x08
	.zero		1


	//   ....[3]....
        /*00c0*/ 	.word	0x00000570
        /*00c4*/ 	.word	0x000000ff
        /*00c8*/ 	.word	0x00000028
        /*00cc*/ 	.short	0x0100
        /*00ce*/ 	.byte	0x08
	.zero		1


	//   ....[4]....
        /*00d0*/ 	.word	0x00000580
        /*00d4*/ 	.word	0x000000ff
        /*00d8*/ 	.word	0x00000010
        /*00dc*/ 	.short	0x0100
        /*00de*/ 	.byte	0x08
	.zero		1


	//   ....[5]....
        /*00e0*/ 	.word	0x00000590
        /*00e4*/ 	.word	0x000000ff
        /*00e8*/ 	.word	0x00000030
        /*00ec*/ 	.short	0x0100
        /*00ee*/ 	.byte	0x08
	.zero		1


	//   ....[6]....
        /*00f0*/ 	.word	0x000005a0
        /*00f4*/ 	.word	0x000000ff
        /*00f8*/ 	.word	0x00000018
        /*00fc*/ 	.short	0x0100
        /*00fe*/ 	.byte	0x08
	.zero		1


	//   ....[7]....
        /*0100*/ 	.word	0x000005b0
        /*0104*/ 	.word	0x000000ff
        /*0108*/ 	.word	0x00000038
        /*010c*/ 	.short	0x0100
        /*010e*/ 	.byte	0x08
	.zero		1


	//   ....[8]....
        /*0110*/ 	.word	0x000006f0
        /*0114*/ 	.word	0x000000ff
        /*0118*/ 	.word	0x00000040
        /*011c*/ 	.short	0x0100
        /*011e*/ 	.byte	0x08
	.zero		1


	//   ....[9]....
        /*0120*/ 	.word	0x00000700
        /*0124*/ 	.word	0x000000ff
        /*0128*/ 	.word	0x00000060
        /*012c*/ 	.short	0x0100
        /*012e*/ 	.byte	0x08
	.zero		1


	//   ....[10]....
        /*0130*/ 	.word	0x00000710
        /*0134*/ 	.word	0x000000ff
        /*0138*/ 	.word	0x00000048
        /*013c*/ 	.short	0x0100
        /*013e*/ 	.byte	0x08
	.zero		1


	//   ....[11]....
        /*0140*/ 	.word	0x00000720
        /*0144*/ 	.word	0x000000ff
        /*0148*/ 	.word	0x00000068
        /*014c*/ 	.short	0x0100
        /*014e*/ 	.byte	0x08
	.zero		1


	//   ....[12]....
        /*0150*/ 	.word	0x00000730
        /*0154*/ 	.word	0x000000ff
        /*0158*/ 	.word	0x00000050
        /*015c*/ 	.short	0x0100
        /*015e*/ 	.byte	0x08
	.zero		1


	//   ....[13]....
        /*0160*/ 	.word	0x00000740
        /*0164*/ 	.word	0x000000ff
        /*0168*/ 	.word	0x00000070
        /*016c*/ 	.short	0x0100
        /*016e*/ 	.byte	0x08
	.zero		1


	//   ....[14]....
        /*0170*/ 	.word	0x00000750
        /*0174*/ 	.word	0x000000ff
        /*0178*/ 	.word	0x00000058
        /*017c*/ 	.short	0x0100
        /*017e*/ 	.byte	0x08
	.zero		1


	//   ....[15]....
        /*0180*/ 	.word	0x00000760
        /*0184*/ 	.word	0x000000ff
        /*0188*/ 	.word	0x00000078
        /*018c*/ 	.short	0x0100
        /*018e*/ 	.byte	0x08
	.zero		1


	//   ....[16]....
        /*0190*/ 	.word	0x000009f0
        /*0194*/ 	.word	0x000000ff
        /*0198*/ 	.word	0x00000080
        /*019c*/ 	.short	0x0100
        /*019e*/ 	.byte	0x08
	.zero		1


	//   ....[17]....
        /*01a0*/ 	.word	0x00000a50
        /*01a4*/ 	.word	0x000000ff
        /*01a8*/ 	.word	0x00000088
        /*01ac*/ 	.short	0x0100
        /*01ae*/ 	.byte	0x08
	.zero		1


	//   ....[18]....
        /*01b0*/ 	.word	0x00001730
        /*01b4*/ 	.word	0x00000003
        /*01b8*/ 	.word	0x00000000
        /*01bc*/ 	.short	0x010a
        /*01be*/ 	.byte	0x3f
	.zero		1


	//   ....[19]....
        /*01c0*/ 	.word	0x00001770
        /*01c4*/ 	.word	0x00000003
        /*01c8*/ 	.word	0x00000000
        /*01cc*/ 	.short	0x010a
        /*01ce*/ 	.byte	0x3f
	.zero		1


	//   ....[20]....
        /*01d0*/ 	.word	0x00001c10
        /*01d4*/ 	.word	0x000000ff
        /*01d8*/ 	.word	0x00000000
        /*01dc*/ 	.short	0x010a
        /*01de*/ 	.byte	0x04
	.zero		1


	//   ....[21]....
        /*01e0*/ 	.word	0x00001c50
        /*01e4*/ 	.word	0x000000ff
        /*01e8*/ 	.word	0x00000000
        /*01ec*/ 	.short	0x010a
        /*01ee*/ 	.byte	0x04
	.zero		1


	//   ....[22]....
        /*01f0*/ 	.word	0x00001ff0
        /*01f4*/ 	.word	0x000000ff
        /*01f8*/ 	.word	0x00000000
        /*01fc*/ 	.short	0x0101
        /*01fe*/ 	.byte	0x04
	.zero		1


	//   ....[23]....
        /*0200*/ 	.word	0x000021a0
        /*0204*/ 	.word	0x000000ff
        /*0208*/ 	.word	0x00000000
        /*020c*/ 	.short	0x0101
        /*020e*/ 	.byte	0x04
	.zero		1


	//   ....[24]....
        /*0210*/ 	.word	0x00002db0
        /*0214*/ 	.word	0x000000ff
        /*0218*/ 	.word	0x00000040
        /*021c*/ 	.short	0x010a
        /*021e*/ 	.byte	0x34
	.zero		1


	//   ....[25]....
        /*0220*/ 	.word	0x000036b0
        /*0224*/ 	.word	0x000000ff
        /*0228*/ 	.word	0x00000000
        /*022c*/ 	.short	0x0101
        /*022e*/ 	.byte	0x04
	.zero		1


	//   ....[26]....
        /*0230*/ 	.word	0x00003780
        /*0234*/ 	.word	0x00000004
        /*0238*/ 	.word	0x00000040
        /*023c*/ 	.short	0x010a
        /*023e*/ 	.byte	0x3f
	.zero		1


	//   ....[27]....
        /*0240*/ 	.word	0x00003ec0
        /*0244*/ 	.word	0x000000ff
        /*0248*/ 	.word	0x00000000
        /*024c*/ 	.short	0x0101
        /*024e*/ 	.byte	0x04
	.zero		1


	//   ....[28]....
        /*0250*/ 	.word	0x00003fb0
        /*0254*/ 	.word	0x00000004
        /*0258*/ 	.word	0x00000040
        /*025c*/ 	.short	0x010a
        /*025e*/ 	.byte	0x3f
	.zero		1


	//   ....[29]....
        /*0260*/ 	.word	0x00004710
        /*0264*/ 	.word	0x000000ff
        /*0268*/ 	.word	0x00000000
        /*026c*/ 	.short	0x0101
        /*026e*/ 	.byte	0x04
	.zero		1


	//   ....[30]....
        /*0270*/ 	.word	0x000047f0
        /*0274*/ 	.word	0x00000005
        /*0278*/ 	.word	0x00000040
        /*027c*/ 	.short	0x010a
        /*027e*/ 	.byte	0x3f
	.zero		1


	//   ....[31]....
        /*0280*/ 	.word	0x00004f60
        /*0284*/ 	.word	0x000000ff
        /*0288*/ 	.word	0x00000000
        /*028c*/ 	.short	0x0101
        /*028e*/ 	.byte	0x04
	.zero		1


	//   ....[32]....
        /*0290*/ 	.word	0x00005040
        /*0294*/ 	.word	0x00000004
        /*0298*/ 	.word	0x00000040
        /*029c*/ 	.short	0x010a
        /*029e*/ 	.byte	0x3f
	.zero		1


	//   ....[33]....
        /*02a0*/ 	.word	0x00005790
        /*02a4*/ 	.word	0x000000ff
        /*02a8*/ 	.word	0x00000000
        /*02ac*/ 	.short	0x0101
        /*02ae*/ 	.byte	0x04
	.zero		1


	//   ....[34]....
        /*02b0*/ 	.word	0x00005870
        /*02b4*/ 	.word	0x00000004
        /*02b8*/ 	.word	0x00000040
        /*02bc*/ 	.short	0x010a
        /*02be*/ 	.byte	0x3f
	.zero		1


	//   ....[35]....
        /*02c0*/ 	.word	0x00005fc0
        /*02c4*/ 	.word	0x000000ff
        /*02c8*/ 	.word	0x00000000
        /*02cc*/ 	.short	0x0101
        /*02ce*/ 	.byte	0x04
	.zero		1


	//   ....[36]....
        /*02d0*/ 	.word	0x000060a0
        /*02d4*/ 	.word	0x00000004
        /*02d8*/ 	.word	0x00000040
        /*02dc*/ 	.short	0x010a
        /*02de*/ 	.byte	0x3f
	.zero		1


	//   ....[37]....
        /*02e0*/ 	.word	0x000067f0
        /*02e4*/ 	.word	0x000000ff
        /*02e8*/ 	.word	0x00000000
        /*02ec*/ 	.short	0x0101
        /*02ee*/ 	.byte	0x04
	.zero		1


	//   ....[38]....
        /*02f0*/ 	.word	0x000068c0
        /*02f4*/ 	.word	0x00000004
        /*02f8*/ 	.word	0x00000040
        /*02fc*/ 	.short	0x010a
        /*02fe*/ 	.byte	0x3f
	.zero		1


	//   ....[39]....
        /*0300*/ 	.word	0x00006fd0
        /*0304*/ 	.word	0x000000ff
        /*0308*/ 	.word	0x00000000
        /*030c*/ 	.short	0x0101
        /*030e*/ 	.byte	0x04
	.zero		1


	//   ....[40]....
        /*0310*/ 	.word	0x000079b0
        /*0314*/ 	.word	0x000000ff
        /*0318*/ 	.word	0x00000000
        /*031c*/ 	.short	0x0101
        /*031e*/ 	.byte	0x04
	.zero		1


	//   ....[41]....
        /*0320*/ 	.word	0x00008090
        /*0324*/ 	.word	0x000000ff
        /*0328*/ 	.word	0x00000088
        /*032c*/ 	.short	0x010a
        /*032e*/ 	.byte	0x04
	.zero		1


	//   ....[42]....
        /*0330*/ 	.word	0x00008490
        /*0334*/ 	.word	0x000000ff
        /*0338*/ 	.word	0x00000060
        /*033c*/ 	.short	0x010a
        /*033e*/ 	.byte	0x0d
	.zero		1


	//   ....[43]....
        /*0340*/ 	.word	0x00008580
        /*0344*/ 	.word	0x000000ff
        /*0348*/ 	.word	0x00000040
        /*034c*/ 	.short	0x010b
        /*034e*/ 	.byte	0x0d
	.zero		1


	//   ....[44]....
        /*0350*/ 	.word	0x000085e0
        /*0354*/ 	.word	0x000000ff
        /*0358*/ 	.word	0x00000000
        /*035c*/ 	.short	0x0101
        /*035e*/ 	.byte	0x10
	.zero		1


	//   ....[45]....
        /*0360*/ 	.word	0x00008610
        /*0364*/ 	.word	0x000000ff
        /*0368*/ 	.word	0x00000068
        /*036c*/ 	.short	0x010a
        /*036e*/ 	.byte	0x0d
	.zero		1


	//   ....[46]....
        /*0370*/ 	.word	0x00008720
        /*0374*/ 	.word	0x000000ff
        /*0378*/ 	.word	0x00000048
        /*037c*/ 	.short	0x010b
        /*037e*/ 	.byte	0x0d
	.zero		1


	//   ....[47]....
        /*0380*/ 	.word	0x00008790
        /*0384*/ 	.word	0x000000ff
        /*0388*/ 	.word	0x00000000
        /*038c*/ 	.short	0x0101
        /*038e*/ 	.byte	0x14
	.zero		1


	//   ....[48]....
        /*0390*/ 	.word	0x000087c0
        /*0394*/ 	.word	0x000000ff
        /*0398*/ 	.word	0x00000070
        /*039c*/ 	.short	0x010a
        /*039e*/ 	.byte	0x0d
	.zero		1


	//   ....[49]....
        /*03a0*/ 	.word	0x000088c0
        /*03a4*/ 	.word	0x000000ff
        /*03a8*/ 	.word	0x00000050
        /*03ac*/ 	.short	0x010b
        /*03ae*/ 	.byte	0x0d
	.zero		1


	//   ....[50]....
        /*03b0*/ 	.word	0x00008920
        /*03b4*/ 	.word	0x000000ff
        /*03b8*/ 	.word	0x00000000
        /*03bc*/ 	.short	0x0101
        /*03be*/ 	.byte	0x15
	.zero		1


	//   ....[51]....
        /*03c0*/ 	.word	0x00008950
        /*03c4*/ 	.word	0x000000ff
        /*03c8*/ 	.word	0x00000078
        /*03cc*/ 	.short	0x010a
        /*03ce*/ 	.byte	0x0d
	.zero		1


	//   ....[52]....
        /*03d0*/ 	.word	0x00008a50
        /*03d4*/ 	.word	0x000000ff
        /*03d8*/ 	.word	0x00000058
        /*03dc*/ 	.short	0x010b
        /*03de*/ 	.byte	0x0d
	.zero		1


	//   ....[53]....
        /*03e0*/ 	.word	0x00008ac0
        /*03e4*/ 	.word	0x000000ff
        /*03e8*/ 	.word	0x00000000
        /*03ec*/ 	.short	0x0101
        /*03ee*/ 	.byte	0x1d
	.zero		1


	//   ....[54]....
        /*03f0*/ 	.word	0x00008b00
        /*03f4*/ 	.word	0x000000ff
        /*03f8*/ 	.word	0x00000060
        /*03fc*/ 	.short	0x010a
        /*03fe*/ 	.byte	0x0d
	.zero		1


	//   ....[55]....
        /*0400*/ 	.word	0x00008bf0
        /*0404*/ 	.word	0x000000ff
        /*0408*/ 	.word	0x00000040
        /*040c*/ 	.short	0x010b
        /*040e*/ 	.byte	0x0d
	.zero		1


	//   ....[56]....
        /*0410*/ 	.word	0x00008c30
        /*0414*/ 	.word	0x000000ff
        /*0418*/ 	.word	0x00000000
        /*041c*/ 	.short	0x0101
        /*041e*/ 	.byte	0x10
	.zero		1


	//   ....[57]....
        /*0420*/ 	.word	0x00008c60
        /*0424*/ 	.word	0x000000ff
        /*0428*/ 	.word	0x00000068
        /*042c*/ 	.short	0x010a
        /*042e*/ 	.byte	0x0d
	.zero		1


	//   ....[58]....
        /*0430*/ 	.word	0x00008d60
        /*0434*/ 	.word	0x000000ff
        /*0438*/ 	.word	0x00000048
        /*043c*/ 	.short	0x010b
        /*043e*/ 	.byte	0x0d
	.zero		1


	//   ....[59]....
        /*0440*/ 	.word	0x00008da0
        /*0444*/ 	.word	0x000000ff
        /*0448*/ 	.word	0x00000000
        /*044c*/ 	.short	0x0101
        /*044e*/ 	.byte	0x14
	.zero		1


	//   ....[60]....
        /*0450*/ 	.word	0x00008de0
        /*0454*/ 	.word	0x000000ff
        /*0458*/ 	.word	0x00000070
        /*045c*/ 	.short	0x010a
        /*045e*/ 	.byte	0x0d
	.zero		1


	//   ....[61]....
        /*0460*/ 	.word	0x00008ec0
        /*0464*/ 	.word	0x000000ff
        /*0468*/ 	.word	0x00000050
        /*046c*/ 	.short	0x010b
        /*046e*/ 	.byte	0x0d
	.zero		1


	//   ....[62]....
        /*0470*/ 	.word	0x00008f00
        /*0474*/ 	.word	0x000000ff
        /*0478*/ 	.word	0x00000000
        /*047c*/ 	.short	0x0101
        /*047e*/ 	.byte	0x15
	.zero		1


	//   ....[63]....
        /*0480*/ 	.word	0x00008f30
        /*0484*/ 	.word	0x000000ff
        /*0488*/ 	.word	0x00000078
        /*048c*/ 	.short	0x010a
        /*048e*/ 	.byte	0x0d
	.zero		1


	//   ....[64]....
        /*0490*/ 	.word	0x00009030
        /*0494*/ 	.word	0x000000ff
        /*0498*/ 	.word	0x00000058
        /*049c*/ 	.short	0x010b
        /*049e*/ 	.byte	0x0d
	.zero		1


	//   ....[65]....
        /*04a0*/ 	.word	0x00009080
        /*04a4*/ 	.word	0x000000ff
        /*04a8*/ 	.word	0x00000000
        /*04ac*/ 	.short	0x0101
        /*04ae*/ 	.byte	0x1d
	.zero		1


	//   ....[66]....
        /*04b0*/ 	.word	0x00009740
        /*04b4*/ 	.word	0x00000000
        /*04b8*/ 	.word	0x00000060
        /*04bc*/ 	.short	0x010a
        /*04be*/ 	.byte	0x3f
	.zero		1


	//   ....[67]....
        /*04c0*/ 	.word	0x00009780
        /*04c4*/ 	.word	0x00000000
        /*04c8*/ 	.word	0x00000068
        /*04cc*/ 	.short	0x010a
        /*04ce*/ 	.byte	0x3f
	.zero		1


	//   ....[68]....
        /*04d0*/ 	.word	0x000097c0
        /*04d4*/ 	.word	0x00000000
        /*04d8*/ 	.word	0x00000070
        /*04dc*/ 	.short	0x010a
        /*04de*/ 	.byte	0x3f
	.zero		1


	//   ....[69]....
        /*04e0*/ 	.word	0x00009820
        /*04e4*/ 	.word	0x00000000
        /*04e8*/ 	.word	0x00000078
        /*04ec*/ 	.short	0x010a
        /*04ee*/ 	.byte	0x3f
	.zero		1


	//   ....[70]....
        /*04f0*/ 	.word	0x00009b50
        /*04f4*/ 	.word	0x0000000f
        /*04f8*/ 	.word	0x00000020
        /*04fc*/ 	.short	0x010a
        /*04fe*/ 	.byte	0x3f
	.zero		1


	//   ....[71]....
        /*0500*/ 	.word	0x00009f10
        /*0504*/ 	.word	0x00000005
        /*0508*/ 	.word	0x00000088
        /*050c*/ 	.short	0x0101
        /*050e*/ 	.byte	0x3f
	.zero		1


	//   ....[72]....
        /*0510*/ 	.word	0x0000a620
        /*0514*/ 	.word	0x00000007
        /*0518*/ 	.word	0x00000000
        /*051c*/ 	.short	0x010a
        /*051e*/ 	.byte	0x3f
	.zero		1


	//   ....[73]....
        /*0520*/ 	.word	0x0000a6a0
        /*0524*/ 	.word	0x00000006
        /*0528*/ 	.word	0x00000000
        /*052c*/ 	.short	0x010a
        /*052e*/ 	.byte	0x3f
	.zero		1


	//   ....[74]....
        /*0530*/ 	.word	0x0000a730
        /*0534*/ 	.word	0x00000007
        /*0538*/ 	.word	0x00000000
        /*053c*/ 	.short	0x010a
        /*053e*/ 	.byte	0x3f
	.zero		1


	//   ....[75]....
        /*0540*/ 	.word	0x0000a7c0
        /*0544*/ 	.word	0x00000005
        /*0548*/ 	.word	0x00000000
        /*054c*/ 	.short	0x010a
        /*054e*/ 	.byte	0x3f
	.zero		1


	//   ....[76]....
        /*0550*/ 	.word	0x0000a820
        /*0554*/ 	.word	0x00000003
        /*0558*/ 	.word	0x00000000
        /*055c*/ 	.short	0x010a
        /*055e*/ 	.byte	0x3f
	.zero		1


	//   ....[77]....
        /*0560*/ 	.word	0x0000a880
        /*0564*/ 	.word	0x00000004
        /*0568*/ 	.word	0x00000000
        /*056c*/ 	.short	0x010a
        /*056e*/ 	.byte	0x3f
	.zero		1


	//   ....[78]....
        /*0570*/ 	.word	0x0000a8e0
        /*0574*/ 	.word	0x00000005
        /*0578*/ 	.word	0x00000040
        /*057c*/ 	.short	0x010a
        /*057e*/ 	.byte	0x3f
	.zero		1


	//   ....[79]....
        /*0580*/ 	.word	0x0000a930
        /*0584*/ 	.word	0x00000004
        /*0588*/ 	.word	0x00000040
        /*058c*/ 	.short	0x010a
        /*058e*/ 	.byte	0x3f
	.zero		1


	//   ....[80]....
        /*0590*/ 	.word	0x0000a980
        /*0594*/ 	.word	0x00000004
        /*0598*/ 	.word	0x00000040
        /*059c*/ 	.short	0x010a
        /*059e*/ 	.byte	0x3f
	.zero		1


	//   ....[81]....
        /*05a0*/ 	.word	0x0000a9d0
        /*05a4*/ 	.word	0x00000005
        /*05a8*/ 	.word	0x00000040
        /*05ac*/ 	.short	0x010a
        /*05ae*/ 	.byte	0x3f
	.zero		1


	//   ....[82]....
        /*05b0*/ 	.word	0x0000aa20
        /*05b4*/ 	.word	0x00000004
        /*05b8*/ 	.word	0x00000040
        /*05bc*/ 	.short	0x010a
        /*05be*/ 	.byte	0x3f
	.zero		1


	//   ....[83]....
        /*05c0*/ 	.word	0x0000aa70
        /*05c4*/ 	.word	0x00000004
        /*05c8*/ 	.word	0x00000040
        /*05cc*/ 	.short	0x010a
        /*05ce*/ 	.byte	0x3f
	.zero		1


	//   ....[84]....
        /*05d0*/ 	.word	0x0000aac0
        /*05d4*/ 	.word	0x00000004
        /*05d8*/ 	.word	0x00000040
        /*05dc*/ 	.short	0x010a
        /*05de*/ 	.byte	0x3f
	.zero		1


	//   ....[85]....
        /*05e0*/ 	.word	0x0000ab10
        /*05e4*/ 	.word	0x00000004
        /*05e8*/ 	.word	0x00000040
        /*05ec*/ 	.short	0x010a
        /*05ee*/ 	.byte	0x3f
	.zero		1


	//   ....[86]....
        /*05f0*/ 	.word	0x0000ab70
        /*05f4*/ 	.word	0x00000003
        /*05f8*/ 	.word	0x00000088
        /*05fc*/ 	.short	0x010a
        /*05fe*/ 	.byte	0x3f
	.zero		1


	//   ....[87]....
        /*0600*/ 	.word	0x0000abd0
        /*0604*/ 	.word	0x00000005
        /*0608*/ 	.word	0x00000060
        /*060c*/ 	.short	0x010a
        /*060e*/ 	.byte	0x3f
	.zero		1


	//   ....[88]....
        /*0610*/ 	.word	0x0000ac30
        /*0614*/ 	.word	0x00000005
        /*0618*/ 	.word	0x00000068
        /*061c*/ 	.short	0x010a
        /*061e*/ 	.byte	0x3f
	.zero		1


	//   ....[89]....
        /*0620*/ 	.word	0x0000ac90
        /*0624*/ 	.word	0x00000005
        /*0628*/ 	.word	0x00000070
        /*062c*/ 	.short	0x010a
        /*062e*/ 	.byte	0x3f
	.zero		1


	//   ....[90]....
        /*0630*/ 	.word	0x0000acf0
        /*0634*/ 	.word	0x00000005
        /*0638*/ 	.word	0x00000078
        /*063c*/ 	.short	0x010a
        /*063e*/ 	.byte	0x3f
	.zero		1


	//   ....[91]....
        /*0640*/ 	.word	0x0000ad50
        /*0644*/ 	.word	0x00000005
        /*0648*/ 	.word	0x00000060
        /*064c*/ 	.short	0x010a
        /*064e*/ 	.byte	0x3f
	.zero		1


	//   ....[92]....
        /*0650*/ 	.word	0x0000adb0
        /*0654*/ 	.word	0x00000005
        /*0658*/ 	.word	0x00000068
        /*065c*/ 	.short	0x010a
        /*065e*/ 	.byte	0x3f
	.zero		1


	//   ....[93]....
        /*0660*/ 	.word	0x0000ae10
        /*0664*/ 	.word	0x00000005
        /*0668*/ 	.word	0x00000070
        /*066c*/ 	.short	0x010a
        /*066e*/ 	.byte	0x3f
	.zero		1


	//   ....[94]....
        /*0670*/ 	.word	0x0000ae70
        /*0674*/ 	.word	0x00000005
        /*0678*/ 	.word	0x00000078
        /*067c*/ 	.short	0x010a
        /*067e*/ 	.byte	0x3f
	.zero		1


	//   ....[95]....
        /*0680*/ 	.word	0x0000aec0
        /*0684*/ 	.word	0x00000000
        /*0688*/ 	.word	0x00000060
        /*068c*/ 	.short	0x010a
        /*068e*/ 	.byte	0x3f
	.zero		1


	//   ....[96]....
        /*0690*/ 	.word	0x0000af10
        /*0694*/ 	.word	0x00000000
        /*0698*/ 	.word	0x00000068
        /*069c*/ 	.short	0x010a
        /*069e*/ 	.byte	0x3f
	.zero		1


	//   ....[97]....
        /*06a0*/ 	.word	0x0000af60
        /*06a4*/ 	.word	0x00000000
        /*06a8*/ 	.word	0x00000070
        /*06ac*/ 	.short	0x010a
        /*06ae*/ 	.byte	0x3f
	.zero		1


	//   ....[98]....
        /*06b0*/ 	.word	0x0000b030
        /*06b4*/ 	.word	0x0000000f
        /*06b8*/ 	.word	0x00000020
        /*06bc*/ 	.short	0x010a
        /*06be*/ 	.byte	0x3f
	.zero		1


	//   ....[99]....
        /*06c0*/ 	.word	0x0000b100
        /*06c4*/ 	.word	0x00000007
        /*06c8*/ 	.word	0x00000000
        /*06cc*/ 	.short	0x010a
        /*06ce*/ 	.byte	0x3f
	.zero		1


	//   ....[100]....
        /*06d0*/ 	.word	0x0000b150
        /*06d4*/ 	.word	0x00000006
        /*06d8*/ 	.word	0x00000000
        /*06dc*/ 	.short	0x010a
        /*06de*/ 	.byte	0x3f
	.zero		1


	//   ....[101]....
        /*06e0*/ 	.word	0x0000b1a0
        /*06e4*/ 	.word	0x00000007
        /*06e8*/ 	.word	0x00000000
        /*06ec*/ 	.short	0x010a
        /*06ee*/ 	.byte	0x3f
	.zero		1


	//----- nvinfo : EIATTR_NUM_MBARRIERS
	.align		4
.L_38:
        /*06f0*/ 	.byte	0x03, 0x38
        /*06f2*/ 	.short	0x0012


	//----- nvinfo : EIATTR_EXIT_INSTR_OFFSETS
	.align		4
        /*06f4*/ 	.byte	0x04, 0x1c
        /*06f6*/ 	.short	(.L_40 - .L_39)


	//   ....[0]....
.L_39:
        /*06f8*/ 	.word	0x0000a810


	//----- nvinfo : EIATTR_MAX_THREADS
	.align		4
.L_40:
        /*06fc*/ 	.byte	0x04, 0x05
        /*06fe*/ 	.short	(.L_42 - .L_41)
.L_41:
        /*0700*/ 	.word	0x00000180
        /*0704*/ 	.word	0x00000001
        /*0708*/ 	.word	0x00000001


	//----- nvinfo : EIATTR_CRS_STACK_SIZE
	.align		4
.L_42:
        /*070c*/ 	.byte	0x04, 0x1e
        /*070e*/ 	.short	(.L_44 - .L_43)
.L_43:
        /*0710*/ 	.word	0x00000000


	//----- nvinfo : EIATTR_CBANK_PARAM_SIZE
	.align		4
.L_44:
        /*0714*/ 	.byte	0x03, 0x19
        /*0716*/ 	.short	0x0770


	//----- nvinfo : EIATTR_PARAM_CBANK
	.align		4
        /*0718*/ 	.byte	0x04, 0x0a
        /*071a*/ 	.short	(.L_46 - .L_45)
	.align		4
.L_45:
        /*071c*/ 	.word	index@(.nv.constant0._ZN7cutlass13device_kernelINS_4gemm6kernel13GemmUniversalIN4cute5tupleIJiiiiEEENS1_10collective13CollectiveMmaINS1_34MainloopSm90TmaGmmaWarpSpecializedILi4ENS5_IJNS4_1CILi1EEESB_SB_EEENS1_35KernelTmaWarpSpecializedCooperativeEEENS5_IJNSA_ILi256EEENSA_ILi128EEENSA_ILi64EEEEEENS_10bfloat16_tENS5_IJlSB_lEEESJ_SK_NS4_8TiledMMAINS4_8MMA_AtomIJNS4_4SM904GMMA28MMA_64x128x16_F32BF16BF16_SSILNSO_5MajorE0ELSQ_0ELNSO_7ScaleInE1ELSR_1EEEEEENS4_6LayoutINS5_IJNSA_ILi2EEESB_SB_EEENS5_IJSB_NSA_ILi0EEESX_EEEEENS5_IJNS4_10UnderscoreES10_S10_EEEEENS4_13SM90_TMA_LOADENS4_14ComposedLayoutINS4_7SwizzleILi3ELi4ELi3EEENS4_18smem_ptr_flag_bitsILi16EEENSU_INS5_IJNSA_ILi8EEESH_EEENS5_IJSH_SB_EEEEEEEvNS4_8identityES13_S1D_vS1E_EENS_8epilogue10collective18CollectiveEpilogueINS1G_22Sm90TmaWarpSpecializedILi4ELi2ELi16ELb1ELb0EEEJSI_NS5_IJSG_NSA_ILi32EEEEEESJ_SK_SJ_SK_NS1G_6fusion15FusionCallbacksIS1K_NS1N_23LinCombPerRowBiasEltActINS1G_6thread4ReLuESJ_fSJ_SJ_fLi8ELNS_15FloatRoundStyleE2EEESI_S1M_JEEES13_NS14_INS15_ILi2ELi4ELi3EEES18_NSU_INS5_IJS19_S1L_EEENS5_IJS1L_SB_EEEEEEENS4_17SM75_U32x4_LDSM_NENS4_14SM90_TMA_STOREES1Z_NS4_17SM90_U32x4_STSM_NENS4_9Copy_AtomIJS22_NS_6half_tEEEEvEEEvvEEEEvNT_6ParamsE)
        /*0720*/ 	.short	0x0210
        /*0722*/ 	.short	0x0770


	//----- nvinfo : EIATTR_SW_WAR
	.align		4
.L_46:
        /*0724*/ 	.byte	0x04, 0x36
        /*0726*/ 	.short	(.L_48 - .L_47)
.L_47:
        /*0728*/ 	.word	0x00000008
.L_48:


//--------------------- .nv.callgraph             --------------------------
	.section	.nv.callgraph,"",@"SHT_CUDA_CALLGRAPH"
	.align	4
	.sectionentsize	8
	.align		4
        /*0000*/ 	.word	0x00000000
	.align		4
        /*0004*/ 	.word	0xffffffff
	.align		4
        /*0008*/ 	.word	index@(_ZN7cutlass13device_kernelINS_4gemm6kernel13GemmUniversalIN4cute5tupleIJiiiiEEENS1_10collective13CollectiveMmaINS1_34MainloopSm90TmaGmmaWarpSpecializedILi4ENS5_IJNS4_1CILi1EEESB_SB_EEENS1_35KernelTmaWarpSpecializedCooperativeEEENS5_IJNSA_ILi256EEENSA_ILi128EEENSA_ILi64EEEEEENS_10bfloat16_tENS5_IJlSB_lEEESJ_SK_NS4_8TiledMMAINS4_8MMA_AtomIJNS4_4SM904GMMA28MMA_64x128x16_F32BF16BF16_SSILNSO_5MajorE0ELSQ_0ELNSO_7ScaleInE1ELSR_1EEEEEENS4_6LayoutINS5_IJNSA_ILi2EEESB_SB_EEENS5_IJSB_NSA_ILi0EEESX_EEEEENS5_IJNS4_10UnderscoreES10_S10_EEEEENS4_13SM90_TMA_LOADENS4_14ComposedLayoutINS4_7SwizzleILi3ELi4ELi3EEENS4_18smem_ptr_flag_bitsILi16EEENSU_INS5_IJNSA_ILi8EEESH_EEENS5_IJSH_SB_EEEEEEEvNS4_8identityES13_S1D_vS1E_EENS_8epilogue10collective18CollectiveEpilogueINS1G_22Sm90TmaWarpSpecializedILi4ELi2ELi16ELb1ELb0EEEJSI_NS5_IJSG_NSA_ILi32EEEEEESJ_SK_SJ_SK_NS1G_6fusion15FusionCallbacksIS1K_NS1N_23LinCombPerRowBiasEltActINS1G_6thread4ReLuESJ_fSJ_SJ_fLi8ELNS_15FloatRoundStyleE2EEESI_S1M_JEEES13_NS14_INS15_ILi2ELi4ELi3EEES18_NSU_INS5_IJS19_S1L_EEENS5_IJS1L_SB_EEEEEEENS4_17SM75_U32x4_LDSM_NENS4_14SM90_TMA_STOREES1Z_NS4_17SM90_U32x4_STSM_NENS4_9Copy_AtomIJS22_NS_6half_tEEEEvEEEvvEEEEvNT_6ParamsE)
	.align		4
        /*000c*/ 	.word	index@(__assertfail)
	.align		4
        /*0010*/ 	.word	0x00000000
	.align		4
        /*0014*/ 	.word	0xfffffffe
	.align		4
        /*0018*/ 	.word	0x00000000
	.align		4
        /*001c*/ 	.word	0xfffffffd
	.align		4
        /*0020*/ 	.word	0x00000000
	.align		4
        /*0024*/ 	.word	0xfffffffc


//--------------------- .nv.constant4             --------------------------
	.section	.nv.constant4,"a",@progbits
	.align	8
	.align		8
.nv.constant4:
        /*0000*/ 	.dword	__assertfail
	.align		8
        /*0008*/ 	.dword	__unnamed_1
	.align		8
        /*0010*/ 	.dword	__unnamed_2
	.align		8
        /*0018*/ 	.dword	_ZN39_INTERNAL_a5871030_4_k_cu_d1571e96_33024cuda3std3__45__cpo5beginE
	.align		8
        /*0020*/ 	.dword	_ZN39_INTERNAL_a5871030_4_k_cu_d1571e96_33024cuda3std3__45__cpo3endE
	.align		8
        /*0028*/ 	.dword	_ZN39_INTERNAL_a5871030_4_k_cu_d1571e96_33024cuda3std3__45__cpo6cbeginE
	.align		8
        /*0030*/ 	.dword	_ZN39_INTERNAL_a5871030_4_k_cu_d1571e96_33024cuda3std3__45__cpo4cendE
	.align		8
        /*0038*/ 	.dword	_ZN39_INTERNAL_a5871030_4_k_cu_d1571e96_33024cuda3std3__441_GLOBAL__N__a5871030_4_k_cu_d1571e96_33026ignoreE
	.align		8
        /*0040*/ 	.dword	_ZN39_INTERNAL_a5871030_4_k_cu_d1571e96_33024cuda3std3__419piecewise_constructE
	.align		8
        /*0048*/ 	.dword	_ZN39_INTERNAL_a5871030_4_k_cu_d1571e96_33024cuda3std3__48in_placeE
	.align		8
        /*0050*/ 	.dword	_ZN39_INTERNAL_a5871030_4_k_cu_d1571e96_33024cuda3std6ranges3__45__cpo4swapE
	.align		8
        /*0058*/ 	.dword	_ZN39_INTERNAL_a5871030_4_k_cu_d1571e96_33024cuda3std6ranges3__45__cpo9iter_moveE
	.align		8
        /*0060*/ 	.dword	_ZN39_INTERNAL_a5871030_4_k_cu_d1571e96_33024cute7productE
	.align		8
        /*0068*/ 	.dword	_ZN39_INTERNAL_a5871030_4_k_cu_d1571e96_33024cute1_E
	.align		8
        /*0070*/ 	.dword	$str$22
	.align		8
        /*0078*/ 	.dword	$str$23
	.align		8
        /*0080*/ 	.dword	$str$26
	.align		8
        /*0088*/ 	.dword	$str$27


//--------------------- .text._ZN7cutlass13device_kernelINS_4gemm6kernel13GemmUniversalIN4cute5tupleIJiiiiEEENS1_10collective13CollectiveMmaINS1_34MainloopSm90TmaGmmaWarpSpecializedILi4ENS5_IJNS4_1CILi1EEESB_SB_EEENS1_35KernelTmaWarpSpecializedCooperativeEEENS5_IJNSA_ILi256EEENSA_ILi128EEENSA_ILi64EEEEEENS_10bfloat16_tENS5_IJlSB_lEEESJ_SK_NS4_8TiledMMAINS4_8MMA_AtomIJNS4_4SM904GMMA28MMA_64x128x16_F32BF16BF16_SSILNSO_5MajorE0ELSQ_0ELNSO_7ScaleInE1ELSR_1EEEEEENS4_6LayoutINS5_IJNSA_ILi2EEESB_SB_EEENS5_IJSB_NSA_ILi0EEESX_EEEEENS5_IJNS4_10UnderscoreES10_S10_EEEEENS4_13SM90_TMA_LOADENS4_14ComposedLayoutINS4_7SwizzleILi3ELi4ELi3EEENS4_18smem_ptr_flag_bitsILi16EEENSU_INS5_IJNSA_ILi8EEESH_EEENS5_IJSH_SB_EEEEEEEvNS4_8identityES13_S1D_vS1E_EENS_8epilogue10collective18CollectiveEpilogueINS1G_22Sm90TmaWarpSpecializedILi4ELi2ELi16ELb1ELb0EEEJSI_NS5_IJSG_NSA_ILi32EEEEEESJ_SK_SJ_SK_NS1G_6fusion15FusionCallbacksIS1K_NS1N_23LinCombPerRowBiasEltActINS1G_6thread4ReLuESJ_fSJ_SJ_fLi8ELNS_15FloatRoundStyleE2EEESI_S1M_JEEES13_NS14_INS15_ILi2ELi4ELi3EEES18_NSU_INS5_IJS19_S1L_EEENS5_IJS1L_SB_EEEEEEENS4_17SM75_U32x4_LDSM_NENS4_14SM90_TMA_STOREES1Z_NS4_17SM90_U32x4_STSM_NENS4_9Copy_AtomIJS22_NS_6half_tEEEEvEEEvvEEEEvNT_6ParamsE --------------------------
	.section	.text._ZN7cutlass13device_kernelINS_4gemm6kernel13GemmUniversalIN4cute5tupleIJiiiiEEENS1_10collective13CollectiveMmaINS1_34MainloopSm90TmaGmmaWarpSpecializedILi4ENS5_IJNS4_1CILi1EEESB_SB_EEENS1_35KernelTmaWarpSpecializedCooperativeEEENS5_IJNSA_ILi256EEENSA_ILi128EEENSA_ILi64EEEEEENS_10bfloat16_tENS5_IJlSB_lEEESJ_SK_NS4_8TiledMMAINS4_8MMA_AtomIJNS4_4SM904GMMA28MMA_64x128x16_F32BF16BF16_SSILNSO_5MajorE0ELSQ_0ELNSO_7ScaleInE1ELSR_1EEEEEENS4_6LayoutINS5_IJNSA_ILi2EEESB_SB_EEENS5_IJSB_NSA_ILi0EEESX_EEEEENS5_IJNS4_10UnderscoreES10_S10_EEEEENS4_13SM90_TMA_LOADENS4_14ComposedLayoutINS4_7SwizzleILi3ELi4ELi3EEENS4_18smem_ptr_flag_bitsILi16EEENSU_INS5_IJNSA_ILi8EEESH_EEENS5_IJSH_SB_EEEEEEEvNS4_8identityES13_S1D_vS1E_EENS_8epilogue10collective18CollectiveEpilogueINS1G_22Sm90TmaWarpSpecializedILi4ELi2ELi16ELb1ELb0EEEJSI_NS5_IJSG_NSA_ILi32EEEEEESJ_SK_SJ_SK_NS1G_6fusion15FusionCallbacksIS1K_NS1N_23LinCombPerRowBiasEltActINS1G_6thread4ReLuESJ_fSJ_SJ_fLi8ELNS_15FloatRoundStyleE2EEESI_S1M_JEEES13_NS14_INS15_ILi2ELi4ELi3EEES18_NSU_INS5_IJS19_S1L_EEENS5_IJS1L_SB_EEEEEEENS4_17SM75_U32x4_LDSM_NENS4_14SM90_TMA_STOREES1Z_NS4_17SM90_U32x4_STSM_NENS4_9Copy_AtomIJS22_NS_6half_tEEEEvEEEvvEEEEvNT_6ParamsE,"ax",@progbits
	.align	128
.text._ZN7cutlass13device_kernelINS_4gemm6kernel13GemmUniversalIN4cute5tupleIJiiiiEEENS1_10collective13CollectiveMmaINS1_34MainloopSm90TmaGmmaWarpSpecializedILi4ENS5_IJNS4_1CILi1EEESB_SB_EEENS1_35KernelTmaWarpSpecializedCooperativeEEENS5_IJNSA_ILi256EEENSA_ILi128EEENSA_ILi64EEEEEENS_10bfloat16_tENS5_IJlSB_lEEESJ_SK_NS4_8TiledMMAINS4_8MMA_AtomIJNS4_4SM904GMMA28MMA_64x128x16_F32BF16BF16_SSILNSO_5MajorE0ELSQ_0ELNSO_7ScaleInE1ELSR_1EEEEEENS4_6LayoutINS5_IJNSA_ILi2EEESB_SB_EEENS5_IJSB_NSA_ILi0EEESX_EEEEENS5_IJNS4_10UnderscoreES10_S10_EEEEENS4_13SM90_TMA_LOADENS4_14ComposedLayoutINS4_7SwizzleILi3ELi4ELi3EEENS4_18smem_ptr_flag_bitsILi16EEENSU_INS5_IJNSA_ILi8EEESH_EEENS5_IJSH_SB_EEEEEEEvNS4_8identityES13_S1D_vS1E_EENS_8epilogue10collective18CollectiveEpilogueINS1G_22Sm90TmaWarpSpecializedILi4ELi2ELi16ELb1ELb0EEEJSI_NS5_IJSG_NSA_ILi32EEEEEESJ_SK_SJ_SK_NS1G_6fusion15FusionCallbacksIS1K_NS1N_23LinCombPerRowBiasEltActINS1G_6thread4ReLuESJ_fSJ_SJ_fLi8ELNS_15FloatRoundStyleE2EEESI_S1M_JEEES13_NS14_INS15_ILi2ELi4ELi3EEES18_NSU_INS5_IJS19_S1L_EEENS5_IJS1L_SB_EEEEEEENS4_17SM75_U32x4_LDSM_NENS4_14SM90_TMA_STOREES1Z_NS4_17SM90_U32x4_STSM_NENS4_9Copy_AtomIJS22_NS_6half_tEEEEvEEEvvEEEEvNT_6ParamsE:
        .type           _ZN7cutlass13device_kernelINS_4gemm6kernel13GemmUniversalIN4cute5tupleIJiiiiEEENS1_10collective13CollectiveMmaINS1_34MainloopSm90TmaGmmaWarpSpecializedILi4ENS5_IJNS4_1CILi1EEESB_SB_EEENS1_35KernelTmaWarpSpecializedCooperativeEEENS5_IJNSA_ILi256EEENSA_ILi128EEENSA_ILi64EEEEEENS_10bfloat16_tENS5_IJlSB_lEEESJ_SK_NS4_8TiledMMAINS4_8MMA_AtomIJNS4_4SM904GMMA28MMA_64x128x16_F32BF16BF16_SSILNSO_5MajorE0ELSQ_0ELNSO_7ScaleInE1ELSR_1EEEEEENS4_6LayoutINS5_IJNSA_ILi2EEESB_SB_EEENS5_IJSB_NSA_ILi0EEESX_EEEEENS5_IJNS4_10UnderscoreES10_S10_EEEEENS4_13SM90_TMA_LOADENS4_14ComposedLayoutINS4_7SwizzleILi3ELi4ELi3EEENS4_18smem_ptr_flag_bitsILi16EEENSU_INS5_IJNSA_ILi8EEESH_EEENS5_IJSH_SB_EEEEEEEvNS4_8identityES13_S1D_vS1E_EENS_8epilogue10collective18CollectiveEpilogueINS1G_22Sm90TmaWarpSpecializedILi4ELi2ELi16ELb1ELb0EEEJSI_NS5_IJSG_NSA_ILi32EEEEEESJ_SK_SJ_SK_NS1G_6fusion15FusionCallbacksIS1K_NS1N_23LinCombPerRowBiasEltActINS1G_6thread4ReLuESJ_fSJ_SJ_fLi8ELNS_15FloatRoundStyleE2EEESI_S1M_JEEES13_NS14_INS15_ILi2ELi4ELi3EEES18_NSU_INS5_IJS19_S1L_EEENS5_IJS1L_SB_EEEEEEENS4_17SM75_U32x4_LDSM_NENS4_14SM90_TMA_STOREES1Z_NS4_17SM90_U32x4_STSM_NENS4_9Copy_AtomIJS22_NS_6half_tEEEEvEEEvvEEEEvNT_6ParamsE,@function
        .size           _ZN7cutlass13device_kernelINS_4gemm6kernel13GemmUniversalIN4cute5tupleIJiiiiEEENS1_10collective13CollectiveMmaINS1_34MainloopSm90TmaGmmaWarpSpecializedILi4ENS5_IJNS4_1CILi1EEESB_SB_EEENS1_35KernelTmaWarpSpecializedCooperativeEEENS5_IJNSA_ILi256EEENSA_ILi128EEENSA_ILi64EEEEEENS_10bfloat16_tENS5_IJlSB_lEEESJ_SK_NS4_8TiledMMAINS4_8MMA_AtomIJNS4_4SM904GMMA28MMA_64x128x16_F32BF16BF16_SSILNSO_5MajorE0ELSQ_0ELNSO_7ScaleInE1ELSR_1EEEEEENS4_6LayoutINS5_IJNSA_ILi2EEESB_SB_EEENS5_IJSB_NSA_ILi0EEESX_EEEEENS5_IJNS4_10UnderscoreES10_S10_EEEEENS4_13SM90_TMA_LOADENS4_14ComposedLayoutINS4_7SwizzleILi3ELi4ELi3EEENS4_18smem_ptr_flag_bitsILi16EEENSU_INS5_IJNSA_ILi8EEESH_EEENS5_IJSH_SB_EEEEEEEvNS4_8identityES13_S1D_vS1E_EENS_8epilogue10collective18CollectiveEpilogueINS1G_22Sm90TmaWarpSpecializedILi4ELi2ELi16ELb1ELb0EEEJSI_NS5_IJSG_NSA_ILi32EEEEEESJ_SK_SJ_SK_NS1G_6fusion15FusionCallbacksIS1K_NS1N_23LinCombPerRowBiasEltActINS1G_6thread4ReLuESJ_fSJ_SJ_fLi8ELNS_15FloatRoundStyleE2EEESI_S1M_JEEES13_NS14_INS15_ILi2ELi4ELi3EEES18_NSU_INS5_IJS19_S1L_EEENS5_IJS1L_SB_EEEEEEENS4_17SM75_U32x4_LDSM_NENS4_14SM90_TMA_STOREES1Z_NS4_17SM90_U32x4_STSM_NENS4_9Copy_AtomIJS22_NS_6half_tEEEEvEEEvvEEEEvNT_6ParamsE,(.L_x_264 - _ZN7cutlass13device_kernelINS_4gemm6kernel13GemmUniversalIN4cute5tupleIJiiiiEEENS1_10collective13CollectiveMmaINS1_34MainloopSm90TmaGmmaWarpSpecializedILi4ENS5_IJNS4_1CILi1EEESB_SB_EEENS1_35KernelTmaWarpSpecializedCooperativeEEENS5_IJNSA_ILi256EEENSA_ILi128EEENSA_ILi64EEEEEENS_10bfloat16_tENS5_IJlSB_lEEESJ_SK_NS4_8TiledMMAINS4_8MMA_AtomIJNS4_4SM904GMMA28MMA_64x128x16_F32BF16BF16_SSILNSO_5MajorE0ELSQ_0ELNSO_7ScaleInE1ELSR_1EEEEEENS4_6LayoutINS5_IJNSA_ILi2EEESB_SB_EEENS5_IJSB_NSA_ILi0EEESX_EEEEENS5_IJNS4_10UnderscoreES10_S10_EEEEENS4_13SM90_TMA_LOADENS4_14ComposedLayoutINS4_7SwizzleILi3ELi4ELi3EEENS4_18smem_ptr_flag_bitsILi16EEENSU_INS5_IJNSA_ILi8EEESH_EEENS5_IJSH_SB_EEEEEEEvNS4_8identityES13_S1D_vS1E_EENS_8epilogue10collective18CollectiveEpilogueINS1G_22Sm90TmaWarpSpecializedILi4ELi2ELi16ELb1ELb0EEEJSI_NS5_IJSG_NSA_ILi32EEEEEESJ_SK_SJ_SK_NS1G_6fusion15FusionCallbacksIS1K_NS1N_23LinCombPerRowBiasEltActINS1G_6thread4ReLuESJ_fSJ_SJ_fLi8ELNS_15FloatRoundStyleE2EEESI_S1M_JEEES13_NS14_INS15_ILi2ELi4ELi3EEES18_NSU_INS5_IJS19_S1L_EEENS5_IJS1L_SB_EEEEEEENS4_17SM75_U32x4_LDSM_NENS4_14SM90_TMA_STOREES1Z_NS4_17SM90_U32x4_STSM_NENS4_9Copy_AtomIJS22_NS_6half_tEEEEvEEEvvEEEEvNT_6ParamsE)
        .other          _ZN7cutlass13device_kernelINS_4gemm6kernel13GemmUniversalIN4cute5tupleIJiiiiEEENS1_10collective13CollectiveMmaINS1_34MainloopSm90TmaGmmaWarpSpecializedILi4ENS5_IJNS4_1CILi1EEESB_SB_EEENS1_35KernelTmaWarpSpecializedCooperativeEEENS5_IJNSA_ILi256EEENSA_ILi128EEENSA_ILi64EEEEEENS_10bfloat16_tENS5_IJlSB_lEEESJ_SK_NS4_8TiledMMAINS4_8MMA_AtomIJNS4_4SM904GMMA28MMA_64x128x16_F32BF16BF16_SSILNSO_5MajorE0ELSQ_0ELNSO_7ScaleInE1ELSR_1EEEEEENS4_6LayoutINS5_IJNSA_ILi2EEESB_SB_EEENS5_IJSB_NSA_ILi0EEESX_EEEEENS5_IJNS4_10UnderscoreES10_S10_EEEEENS4_13SM90_TMA_LOADENS4_14ComposedLayoutINS4_7SwizzleILi3ELi4ELi3EEENS4_18smem_ptr_flag_bitsILi16EEENSU_INS5_IJNSA_ILi8EEESH_EEENS5_IJSH_SB_EEEEEEEvNS4_8identityES13_S1D_vS1E_EENS_8epilogue10collective18CollectiveEpilogueINS1G_22Sm90TmaWarpSpecializedILi4ELi2ELi16ELb1ELb0EEEJSI_NS5_IJSG_NSA_ILi32EEEEEESJ_SK_SJ_SK_NS1G_6fusion15FusionCallbacksIS1K_NS1N_23LinCombPerRowBiasEltActINS1G_6thread4ReLuESJ_fSJ_SJ_fLi8ELNS_15FloatRoundStyleE2EEESI_S1M_JEEES13_NS14_INS15_ILi2ELi4ELi3EEES18_NSU_INS5_IJS19_S1L_EEENS5_IJS1L_SB_EEEEEEENS4_17SM75_U32x4_LDSM_NENS4_14SM90_TMA_STOREES1Z_NS4_17SM90_U32x4_STSM_NENS4_9Copy_AtomIJS22_NS_6half_tEEEEvEEEvvEEEEvNT_6ParamsE,@"STO_CUDA_ENTRY STV_DEFAULT"
_ZN7cutlass13device_kernelINS_4gemm6kernel13GemmUniversalIN4cute5tupleIJiiiiEEENS1_10collective13CollectiveMmaINS1_34MainloopSm90TmaGmmaWarpSpecializedILi4ENS5_IJNS4_1CILi1EEESB_SB_EEENS1_35KernelTmaWarpSpecializedCooperativeEEENS5_IJNSA_ILi256EEENSA_ILi128EEENSA_ILi64EEEEEENS_10bfloat16_tENS5_IJlSB_lEEESJ_SK_NS4_8TiledMMAINS4_8MMA_AtomIJNS4_4SM904GMMA28MMA_64x128x16_F32BF16BF16_SSILNSO_5MajorE0ELSQ_0ELNSO_7ScaleInE1ELSR_1EEEEEENS4_6LayoutINS5_IJNSA_ILi2EEESB_SB_EEENS5_IJSB_NSA_ILi0EEESX_EEEEENS5_IJNS4_10UnderscoreES10_S10_EEEEENS4_13SM90_TMA_LOADENS4_14ComposedLayoutINS4_7SwizzleILi3ELi4ELi3EEENS4_18smem_ptr_flag_bitsILi16EEENSU_INS5_IJNSA_ILi8EEESH_EEENS5_IJSH_SB_EEEEEEEvNS4_8identityES13_S1D_vS1E_EENS_8epilogue10collective18CollectiveEpilogueINS1G_22Sm90TmaWarpSpecializedILi4ELi2ELi16ELb1ELb0EEEJSI_NS5_IJSG_NSA_ILi32EEEEEESJ_SK_SJ_SK_NS1G_6fusion15FusionCallbacksIS1K_NS1N_23LinCombPerRowBiasEltActINS1G_6thread4ReLuESJ_fSJ_SJ_fLi8ELNS_15FloatRoundStyleE2EEESI_S1M_JEEES13_NS14_INS15_ILi2ELi4ELi3EEES18_NSU_INS5_IJS19_S1L_EEENS5_IJS1L_SB_EEEEEEENS4_17SM75_U32x4_LDSM_NENS4_14SM90_TMA_STOREES1Z_NS4_17SM90_U32x4_STSM_NENS4_9Copy_AtomIJS22_NS_6half_tEEEEvEEEvvEEEEvNT_6ParamsE:
[----:B------:R-:W1:Y:S01]  /*0000*/  LDC R1, c[0x0][0x28] ;  /* 0x00000a00ff017b82 */ /* 0x000e620000000800 */
[----:B------:R-:W2:Y:S07]  /*0010*/  S2R R18, SR_TID.X ;  /* 0x0000000000127919 */ /* 0x000eae0000002100 */
[----:B------:R-:W3:Y:S01]  /*0020*/  LDC.64 R4, c[0x0][0x588] ;  /* 0x00016200ff047b82 */ /* 0x000ee20000000a00 */
[----:B------:R-:W-:Y:S01]  /*0030*/  ELECT P0, URZ, PT ;  /* 0x00000000003f782f */ /* 0x000fe20003800000 */
[----:B------:R-:W-:Y:S01]  /*0040*/  BSSY B0, `(.L_x_0) ;  /* 0x0000016000007945 */ /* 0x000fe20003800000 */
[----:B--2---:R-:W-:-:S02]  /*0050*/  SHF.R.U32.HI R6, RZ, 0x5, R18 ;  /* 0x00000005ff067819 */ /* 0x004fc40000011612 */
[----:B------:R-:W-:-:S03]  /*0060*/  SHF.R.U32.HI R2, RZ, 0x7, R18 ;  /* 0x00000007ff027819 */ /* 0x000fc60000011612 */
[----:B------:R-:W2:Y:S04]  /*0070*/  SHFL.IDX PT, R0, R6, RZ, 0x1f ;  /* 0x00001fff06007589 */ /* 0x000ea800000e0000 */
[----:B------:R4:W1:Y:S01]  /*0080*/  SHFL.IDX PT, R10, R2, RZ, 0x1f ;  /* 0x00001fff020a7589 */ /* 0x00086200000e0000 */
[----:B--2---:R-:W-:Y:S02]  /*0090*/  ISETP.NE.OR P0, PT, R0, RZ, !P0 ;  /* 0x000000ff0000720c */ /* 0x004fe40004705670 */
[----:B------:R-:W-:-:S11]  /*00a0*/  SHF.R.S32.HI R3, RZ, 0x1f, R0 ;  /* 0x0000001fff037819 */ /* 0x000fd60000011400 */
[----:B-1-34-:R-:W-:Y:S05]  /*00b0*/  @P0 BRA `(.L_x_1) ;  /* 0x0000000000380947 */ /* 0x01afea0003800000 */
[----:B------:R-:W-:Y:S02]  /*00c0*/  ULDC.64 UR4, c[0x0][0x198] ;  /* 0x0000660000047ab9 */ /* 0x000fe40000000a00 */
[----:B------:R-:W-:Y:S02]  /*00d0*/  UIADD3 UR6, UP0, UR4, 0xf0, URZ ;  /* 0x000000f004067890 */ /* 0x000fe4000ff1e03f */
[----:B------:R-:W-:Y:S02]  /*00e0*/  UIADD3 UR8, UP1, UR4, 0x1f0, URZ ;  /* 0x000001f004087890 */ /* 0x000fe4000ff3e03f */
[----:B------:R-:W-:Y:S02]  /*00f0*/  UIADD3 UR10, UP2, UR4, 0x3f0, URZ ;  /* 0x000003f0040a7890 */ /* 0x000fe4000ff5e03f */
[----:B------:R-:W-:Y:S02]  /*0100*/  UIADD3 UR4, UP3, UR4, 0x4f0, URZ ;  /* 0x000004f004047890 */ /* 0x000fe4000ff7e03f */
[----:B------:R-:W-:-:S02]  /*0110*/  UIADD3.X UR7, URZ, UR5, URZ, UP0, !UPT ;  /* 0x000000053f077290 */ /* 0x000fc400087fe43f */
[----:B------:R-:W-:Y:S02]  /*0120*/  UIADD3.X UR9, URZ, UR5, URZ, UP1, !UPT ;  /* 0x000000053f097290 */ /* 0x000fe40008ffe43f */
[----:B------:R-:W-:Y:S02]  /*0130*/  UIADD3.X UR11, URZ, UR5, URZ, UP2, !UPT ;  /* 0x000000053f0b7290 */ /* 0x000fe400097fe43f */
[----:B------:R-:W-:-:S03]  /*0140*/  UIADD3.X UR5, URZ, UR5, URZ, UP3, !UPT ;  /* 0x000000053f057290 */ /* 0x000fc60009ffe43f */
[----:B------:R1:W-:Y:S02]  /*0150*/  UTMACCTL.PF [UR6] ;  /* 0x00000000060079b9 */ /* 0x0003e40008040000 */
[----:B------:R1:W-:Y:S02]  /*0160*/  UTMACCTL.PF [UR8] ;  /* 0x00000000080079b9 */ /* 0x0003e40008040000 */
[----:B------:R1:W-:Y:S02]  /*0170*/  UTMACCTL.PF [UR10] ;  /* 0x000000000a0079b9 */ /* 0x0003e40008040000 */
[----:B------:R1:W-:Y:S02]  /*0180*/  UTMACCTL.PF [UR4] ;  /* 0x00000000040079b9 */ /* 0x0003e40008040000 */
[----:B-1----:R-:W-:Y:S01]  /*0190*/  NOP ;  /* 0x0000000000007918 */ /* 0x002fe20000000000 */
.L_x_1:
[----:B------:R-:W-:Y:S05]  /*01a0*/  BSYNC B0 ;  /* 0x0000000000007941 */ /* 0x000fea0003800000 */
.L_x_0:
[----:B------:R-:W-:Y:S01]  /*01b0*/  ULDC.64 UR4, c[0x0][0x590] ;  /* 0x0001640000047ab9 */ /* 0x000fe20000000a00 */
[----:B------:R-:W-:Y:S01]  /*01c0*/  LEA.HI R3, R3, R0, RZ, 0x2 ;  /* 0x0000000003037211 */ /* 0x000fe200078f10ff */
[----:B------:R-:W-:Y:S01]  /*01d0*/  ULDC.64 UR42, c[0x0][0x208] ;  /* 0x00008200002a7ab9 */ /* 0x000fe20000000a00 */
[----:B------:R-:W-:Y:S01]  /*01e0*/  ISETP.NE.U32.AND P2, PT, RZ, UR4, PT ;  /* 0x00000004ff007c0c */ /* 0x000fe2000bf45070 */
[----:B------:R-:W-:Y:S01]  /*01f0*/  IMAD.MOV.U32 R2, RZ, RZ, R4 ;  /* 0x000000ffff027224 */ /* 0x000fe200078e0004 */
[----:B------:R-:W-:Y:S02]  /*0200*/  LOP3.LUT R3, R3, 0xfffffffc, RZ, 0xc0, !PT ;  /* 0xfffffffc03037812 */ /* 0x000fe400078ec0ff */
[----:B------:R-:W-:Y:S02]  /*0210*/  ISETP.NE.AND.EX P3, PT, RZ, UR5, PT, P2 ;  /* 0x00000005ff007c0c */ /* 0x000fe4000bf65320 */
[----:B------:R-:W-:Y:S01]  /*0220*/  PRMT R7, RZ, 0x7610, R7 ;  /* 0x00007610ff077816 */ /* 0x000fe20000000007 */
[----:B------:R-:W-:-:S02]  /*0230*/  IMAD.IADD R0, R0, 0x1, -R3 ;  /* 0x0000000100007824 */ /* 0x000fc400078e0a03 */
[----:B------:R-:W-:-:S08]  /*0240*/  IMAD.MOV.U32 R3, RZ, RZ, R5 ;  /* 0x000000ffff037224 */ /* 0x000fd000078e0005 */
[----:B------:R-:W-:Y:S05]  /*0250*/  @P3 BRA `(.L_x_2) ;  /* 0x0000000000303947 */ /* 0x000fea0003800000 */
[----:B------:R-:W-:Y:S02]  /*0260*/  ULDC.64 UR6, c[0x0][0x588] ;  /* 0x0001620000067ab9 */ /* 0x000fe40000000a00 */
[----:B------:R-:W-:-:S04]  /*0270*/  ISETP.NE.U32.AND P0, PT, RZ, UR6, PT ;  /* 0x00000006ff007c0c */ /* 0x000fc8000bf05070 */
[----:B------:R-:W-:-:S13]  /*0280*/  ISETP.NE.AND.EX P0, PT, RZ, UR7, PT, P0 ;  /* 0x00000007ff007c0c */ /* 0x000fda000bf05300 */
[----:B------:R-:W-:Y:S05]  /*0290*/  @!P0 BRA `(.L_x_3) ;  /* 0x0000000000108947 */ /* 0x000fea0003800000 */
[----:B------:R-:W2:Y:S02]  /*02a0*/  LDG.E R7, desc[UR42][R2.64] ;  /* 0x0000002a02077981 */ /* 0x000ea4000c1e1900 */
[----:B--2---:R-:W-:Y:S02]  /*02b0*/  FSETP.NEU.AND P1, PT, R7, RZ, PT ;  /* 0x000000ff0700720b */ /* 0x004fe40003f2d000 */
[----:B------:R-:W-:Y:S01]  /*02c0*/  MOV R7, 0x1 ;  /* 0x0000000100077802 */ /* 0x000fe20000000f00 */
[----:B------:R-:W-:Y:S10]  /*02d0*/  BRA `(.L_x_2) ;  /* 0x0000000000107947 */ /* 0x000ff40003800000 */
.L_x_3:
[----:B------:R-:W-:Y:S01]  /*02e0*/  ULDC UR6, c[0x0][0x580] ;  /* 0x0001600000067ab9 */ /* 0x000fe20000000800 */
[----:B------:R-:W-:Y:S01]  /*02f0*/  IMAD.MOV.U32 R7, RZ, RZ, 0x1 ;  /* 0x00000001ff077424 */ /* 0x000fe200078e00ff */
[----:B------:R-:W-:Y:S02]  /*0300*/  FSETP.NEU.AND P1, PT, RZ, UR6, PT ;  /* 0x00000006ff007c0b */ /* 0x000fe4000bf2d000 */
[----:B------:R-:W-:-:S11]  /*0310*/  CS2R R2, SRZ ;  /* 0x0000000000027805 */ /* 0x000fd6000001ff00 */
.L_x_2:
[----:B------:R-:W-:Y:S02]  /*0320*/  ISETP.NE.U32.AND P4, PT, R2, RZ, PT ;  /* 0x000000ff0200720c */ /* 0x000fe40003f85070 */
[----:B------:R-:W-:Y:S02]  /*0330*/  ISETP.NE.AND.EX P5, PT, RZ, UR5, PT, P2 ;  /* 0x00000005ff007c0c */ /* 0x000fe4000bfa5320 */
[----:B------:R-:W-:Y:S02]  /*0340*/  ISETP.NE.AND.EX P2, PT, R3, RZ, PT, P4 ;  /* 0x000000ff0300720c */ /* 0x000fe40003f45340 */
[----:B------:R-:W-:-:S11]  /*0350*/  PLOP3.LUT P0, PT, PT, PT, PT, 0x8, 0x0 ;  /* 0x000000000000781c */ /* 0x000fd60003f0e170 */
[----:B------:R-:W-:Y:S05]  /*0360*/  @P2 BRA P5, `(.L_x_4) ;  /* 0x0000000000342947 */ /* 0x000fea0002800000 */
[----:B------:R-:W-:-:S04]  /*0370*/  ISETP.NE.U32.AND P0, PT, RZ, UR4, PT ;  /* 0x00000004ff007c0c */ /* 0x000fc8000bf05070 */
[----:B------:R-:W-:-:S13]  /*0380*/  ISETP.NE.AND.EX P0, PT, RZ, UR5, PT, P0 ;  /* 0x00000005ff007c0c */ /* 0x000fda000bf05300 */
[----:B------:R-:W-:Y:S05]  /*0390*/  @!P0 BRA `(.L_x_5) ;  /* 0x0000000000248947 */ /* 0x000fea0003800000 */
[----:B------:R-:W-:Y:S02]  /*03a0*/  PRMT R7, R7, 0x9910, RZ ;  /* 0x0000991007077816 */ /* 0x000fe400000000ff */
[----:B------:R-:W-:Y:S02]  /*03b0*/  ISETP.NE.U32.AND P0, PT, R2, RZ, PT ;  /* 0x000000ff0200720c */ /* 0x000fe40003f05070 */
[----:B------:R-:W-:Y:S02]  /*03c0*/  ISETP.NE.AND P2, PT, R7, RZ, PT ;  /* 0x000000ff0700720c */ /* 0x000fe40003f45270 */
[----:B------:R-:W-:Y:S02]  /*03d0*/  ISETP.NE.AND.EX P0, PT, R3, RZ, PT, P0 ;  /* 0x000000ff0300720c */ /* 0x000fe40003f05300 */
[----:B------:R-:W-:-:S09]  /*03e0*/  SEL R2, RZ, 0xffffffff, P1 ;  /* 0xffffffffff027807 */ /* 0x000fd20000800000 */
[----:B------:R-:W-:-:S04]  /*03f0*/  @!P2 SEL R2, RZ, 0xffffffff, P0 ;  /* 0xffffffffff02a807 */ /* 0x000fc80000000000 */
[----:B------:R-:W-:-:S04]  /*0400*/  LOP3.LUT R2, R2, 0x1, RZ, 0xc0, !PT ;  /* 0x0000000102027812 */ /* 0x000fc800078ec0ff */
[----:B------:R-:W-:Y:S01]  /*0410*/  ISETP.EQ.U32.AND P0, PT, R2, 0x1, PT ;  /* 0x000000010200780c */ /* 0x000fe20003f02070 */
[----:B------:R-:W-:-:S12]  /*0420*/  BRA `(.L_x_4) ;  /* 0x0000000000047947 */ /* 0x000fd80003800000 */
.L_x_5:
[----:B------:R-:W-:-:S13]  /*0430*/  PLOP3.LUT P0, PT, P1, PT, PT, 0x8, 0x0 ;  /* 0x000000000000781c */ /* 0x000fda0000f0e170 */
.L_x_4:
[----:B------:R-:W1:Y:S02]  /*0440*/  SHFL.IDX PT, R2, R6, RZ, 0x1f ;  /* 0x00001fff06027589 */ /* 0x000e6400000e0000 */
[----:B-1----:R-:W-:-:S13]  /*0450*/  ISETP.NE.AND P1, PT, R2, RZ, PT ;  /* 0x000000ff0200720c */ /* 0x002fda0003f25270 */
[----:B------:R-:W-:Y:S05]  /*0460*/  @P1 BRA `(.L_x_6) ;  /* 0x0000000000581947 */ /* 0x000fea0003800000 */
[----:B------:R-:W1:Y:S01]  /*0470*/  S2UR UR8, SR_CgaCtaId ;  /* 0x00000000000879c3 */ /* 0x000e620000008800 */
[----:B------:R-:W-:Y:S01]  /*0480*/  UMOV UR4, 0x400 ;  /* 0x0000040000047882 */ /* 0x000fe20000000000 */
[----:B------:R-:W-:Y:S01]  /*0490*/  UMOV UR5, 0x1 ;  /* 0x0000000100057882 */ /* 0x000fe20000000000 */
[----:B------:R-:W-:Y:S01]  /*04a0*/  UMOV UR6, 0x100 ;  /* 0x0000010000067882 */ /* 0x000fe20000000000 */
[----:B------:R-:W-:Y:S01]  /*04b0*/  ELECT P1, URZ, PT ;  /* 0x00000000003f782f */ /* 0x000fe20003820000 */
[----:B------:R-:W-:-:S04]  /*04c0*/  UIADD3 UR6, -UR6, 0x100000, URZ ;  /* 0x0010000006067890 */ /* 0x000fc8000fffe13f */
[----:B------:R-:W-:Y:S02]  /*04d0*/  USHF.L.U32 UR7, UR6, 0xb, URZ ;  /* 0x0000000b06077899 */ /* 0x000fe4000800063f */
[----:B------:R-:W-:Y:S02]  /*04e0*/  USHF.L.U32 UR6, UR6, 0x1, URZ ;  /* 0x0000000106067899 */ /* 0x000fe4000800063f */
[----:B-1----:R-:W-:Y:S02]  /*04f0*/  ULEA UR8, UR8, UR4, 0x18 ;  /* 0x0000000408087291 */ /* 0x002fe4000f8ec03f */
[----:B------:R-:W-:-:S04]  /*0500*/  UIADD3 UR4, -UR5, 0x100000, URZ ;  /* 0x0010000005047890 */ /* 0x000fc8000fffe13f */
[----:B------:R-:W-:Y:S02]  /*0510*/  USHF.L.U32 UR5, UR4, 0xb, URZ ;  /* 0x0000000b04057899 */ /* 0x000fe4000800063f */
[----:B------:R-:W-:Y:S01]  /*0520*/  USHF.L.U32 UR4, UR4, 0x1, URZ ;  /* 0x0000000104047899 */ /* 0x000fe2000800063f */
[----:B------:R-:W1:Y:S11]  /*0530*/  FENCE.VIEW.ASYNC.S ;  /* 0x00000000000073c6 */ /* 0x000e760000000000 */
[----:B-1----:R1:W2:Y:S01]  /*0540*/  SYNCS.EXCH.64 URZ, [UR8], UR4 ;  /* 0x00000004083f75b2 */ /* 0x0022a20008000100 */
[----:B------:R1:W3:Y:S01]  /*0550*/  SYNCS.EXCH.64 URZ, [UR8+0x20], UR6 ;  /* 0x00002006083f75b2 */ /* 0x0002e20008000100 */
[----:B------:R1:W4:Y:S01]  /*0560*/  SYNCS.EXCH.64 URZ, [UR8+0x8], UR4 ;  /* 0x00000804083f75b2 */ /* 0x0003220008000100 */
[----:B------:R1:W1:Y:S01]  /*0570*/  SYNCS.EXCH.64 URZ, [UR8+0x28], UR6 ;  /* 0x00002806083f75b2 */ /* 0x0002620008000100 */
[----:B------:R1:W1:Y:S01]  /*0580*/  SYNCS.EXCH.64 URZ, [UR8+0x10], UR4 ;  /* 0x00001004083f75b2 */ /* 0x0002620008000100 */
[----:B------:R1:W1:Y:S01]  /*0590*/  SYNCS.EXCH.64 URZ, [UR8+0x30], UR6 ;  /* 0x00003006083f75b2 */ /* 0x0002620008000100 */
[----:B------:R1:W1:Y:S01]  /*05a0*/  SYNCS.EXCH.64 URZ, [UR8+0x18], UR4 ;  /* 0x00001804083f75b2 */ /* 0x0002620008000100 */
[----:B------:R1:W1:Y:S01]  /*05b0*/  SYNCS.EXCH.64 URZ, [UR8+0x38], UR6 ;  /* 0x00003806083f75b2 */ /* 0x0002620008000100 */
[----:B------:R-:W-:Y:S01]  /*05c0*/  NOP ;  /* 0x0000000000007918 */ /* 0x000fe20000000000 */
.L_x_6:
[----:B------:R-:W5:Y:S01]  /*05d0*/  SHFL.IDX PT, R3, R6, RZ, 0x1f ;  /* 0x00001fff06037589 */ /* 0x000f6200000e0000 */
[----:B------:R-:W1:Y:S01]  /*05e0*/  LDC R2, c[0x0][0x904] ;  /* 0x00024100ff027b82 */ /* 0x000e620000000800 */
[----:B------:R-:W-:Y:S01]  /*05f0*/  NOP ;  /* 0x0000000000007918 */ /* 0x000fe20000000000 */
[----:B-----5:R-:W-:-:S13]  /*0600*/  ISETP.NE.AND P1, PT, R3, RZ, PT ;  /* 0x000000ff0300720c */ /* 0x020fda0003f25270 */
[----:B------:R-:W-:Y:S05]  /*0610*/  @P1 BRA `(.L_x_7) ;  /* 0x0000000000581947 */ /* 0x000fea0003800000 */
[----:B-1----:R-:W1:Y:S01]  /*0620*/  S2UR UR5, SR_CgaCtaId ;  /* 0x00000000000579c3 */ /* 0x002e620000008800 */
[----:B------:R-:W-:Y:S01]  /*0630*/  UMOV UR4, 0x400 ;  /* 0x0000040000047882 */ /* 0x000fe20000000000 */
[----:B------:R-:W-:Y:S01]  /*0640*/  UMOV UR6, 0x20 ;  /* 0x0000002000067882 */ /* 0x000fe20000000000 */
[----:B------:R-:W-:Y:S01]  /*0650*/  UMOV UR7, 0x100 ;  /* 0x0000010000077882 */ /* 0x000fe20000000000 */
[----:B------:R-:W-:Y:S01]  /*0660*/  ELECT P1, URZ, PT ;  /* 0x00000000003f782f */ /* 0x000fe20003820000 */
[----:B-1----:R-:W-:Y:S02]  /*0670*/  ULEA UR8, UR5, UR4, 0x18 ;  /* 0x0000000405087291 */ /* 0x002fe4000f8ec03f */
[----:B------:R-:W-:-:S04]  /*0680*/  UIADD3 UR4, -UR6, 0x100000, URZ ;  /* 0x0010000006047890 */ /* 0x000fc8000fffe13f */
[----:B------:R-:W-:Y:S02]  /*0690*/  USHF.L.U32 UR5, UR4, 0xb, URZ ;  /* 0x0000000b04057899 */ /* 0x000fe4000800063f */
[----:B------:R-:W-:Y:S02]  /*06a0*/  USHF.L.U32 UR4, UR4, 0x1, URZ ;  /* 0x0000000104047899 */ /* 0x000fe4000800063f */
[----:B------:R-:W-:-:S04]  /*06b0*/  UIADD3 UR6, -UR7, 0x100000, URZ ;  /* 0x0010000007067890 */ /* 0x000fc8000fffe13f */
[----:B------:R-:W-:Y:S02]  /*06c0*/  USHF.L.U32 UR7, UR6, 0xb, URZ ;  /* 0x0000000b06077899 */ /* 0x000fe4000800063f */
[----:B------:R-:W-:Y:S01]  /*06d0*/  USHF.L.U32 UR6, UR6, 0x1, URZ ;  /* 0x0000000106067899 */ /* 0x000fe2000800063f */
[----:B------:R-:W1:Y:S03]  /*06e0*/  FENCE.VIEW.ASYNC.S ;  /* 0x00000000000073c6 */ /* 0x000e660000000000 */
[----:B-1----:R1:W1:Y:S08]  /*06f0*/  SYNCS.EXCH.64 URZ, [UR8+0x40], UR4 ;  /* 0x00004004083f75b2 */ /* 0x0022700008000100 */
[----:B------:R1:W1:Y:S01]  /*0700*/  SYNCS.EXCH.64 URZ, [UR8+0x60], UR6 ;  /* 0x00006006083f75b2 */ /* 0x0002620008000100 */
[----:B------:R1:W1:Y:S01]  /*0710*/  SYNCS.EXCH.64 URZ, [UR8+0x48], UR4 ;  /* 0x00004804083f75b2 */ /* 0x0002620008000100 */
[----:B------:R1:W1:Y:S01]  /*0720*/  SYNCS.EXCH.64 URZ, [UR8+0x68], UR6 ;  /* 0x00006806083f75b2 */ /* 0x0002620008000100 */
[----:B------:R1:W1:Y:S01]  /*0730*/  SYNCS.EXCH.64 URZ, [UR8+0x50], UR4 ;  /* 0x00005004083f75b2 */ /* 0x0002620008000100 */
[----:B------:R1:W1:Y:S01]  /*0740*/  SYNCS.EXCH.64 URZ, [UR8+0x70], UR6 ;  /* 0x00007006083f75b2 */ /* 0x0002620008000100 */
[----:B------:R1:W1:Y:S01]  /*0750*/  SYNCS.EXCH.64 URZ, [UR8+0x58], UR4 ;  /* 0x00005804083f75b2 */ /* 0x0002620008000100 */
[----:B------:R1:W1:Y:S01]  /*0760*/  SYNCS.EXCH.64 URZ, [UR8+0x78], UR6 ;  /* 0x00007806083f75b2 */ /* 0x0002620008000100 */
[----:B------:R-:W-:Y:S01]  /*0770*/  NOP ;  /* 0x0000000000007918 */ /* 0x000fe20000000000 */
.L_x_7:
[----:B------:R-:W5:Y:S01]  /*0780*/  SHFL.IDX PT, R6, R6, RZ, 0x1f ;  /* 0x00001fff06067589 */ /* 0x000f6200000e0000 */
[----:B-1----:R-:W-:Y:S02]  /*0790*/  ISETP.NE.AND P6, PT, R2, 0x1, PT ;  /* 0x000000010200780c */ /* 0x002fe40003fc5270 */
[----:B------:R-:W-:Y:S01]  /*07a0*/  ELECT P1, URZ, PT ;  /* 0x00000000003f782f */ /* 0x000fe20003820000 */
[----:B------:R-:W1:Y:S01]  /*07b0*/  S2UR UR37, SR_CgaCtaId ;  /* 0x00000000002579c3 */ /* 0x000e620000008800 */
[----:B------:R-:W2:Y:S01]  /*07c0*/  S2R R3, SR_CTAID.Y ;  /* 0x0000000000037919 */ /* 0x000ea20000002600 */
[----:B------:R-:W-:Y:S01]  /*07d0*/  UMOV UR4, 0x20 ;  /* 0x0000002000047882 */ /* 0x000fe20000000000 */
[----:B------:R-:W-:Y:S01]  /*07e0*/  ISETP.NE.AND P4, PT, R0, RZ, PT ;  /* 0x000000ff0000720c */ /* 0x000fe20003f85270 */
[----:B------:R-:W-:Y:S01]  /*07f0*/  NOP ;  /* 0x0000000000007918 */ /* 0x000fe20000000000 */
[----:B------:R-:W3:Y:S01]  /*0800*/  S2R R8, SR_CTAID.X ;  /* 0x0000000000087919 */ /* 0x000ee20000002500 */
[----:B------:R-:W-:Y:S01]  /*0810*/  P2R R7, PR, RZ, 0x40 ;  /* 0x00000040ff077803 */ /* 0x000fe20000000000 */
[----:B------:R-:W-:Y:S01]  /*0820*/  IMAD.MOV.U32 R9, RZ, RZ, RZ ;  /* 0x000000ffff097224 */ /* 0x000fe200078e00ff */
[----:B------:R-:W-:Y:S02]  /*0830*/  BSSY B6, `(.L_x_8) ;  /* 0x00009fd000067945 */ /* 0x000fe40003800000 */
[----:B------:R-:W3:Y:S01]  /*0840*/  @P6 LDC R17, c[0x0][0x10] ;  /* 0x00000400ff116b82 */ /* 0x000ee20000000800 */
[----:B------:R-:W-:-:S07]  /*0850*/  @P6 IMAD.MOV.U32 R7, RZ, RZ, RZ ;  /* 0x000000ffff076224 */ /* 0x000fce00078e00ff */
[----:B------:R-:W4:Y:S01]  /*0860*/  @!P6 LDC R11, c[0x0][0xc] ;  /* 0x00000300ff0beb82 */ /* 0x000f220000000800 */
[----:B-----5:R-:W-:Y:S02]  /*0870*/  ISETP.NE.OR P2, PT, R6, RZ, !P1 ;  /* 0x000000ff0600720c */ /* 0x020fe40004f45670 */
[----:B------:R-:W-:-:S04]  /*0880*/  ISETP.EQ.OR P1, PT, R0, 0x3, !P4 ;  /* 0x000000030000780c */ /* 0x000fc80006722670 */
[----:B------:R-:W-:-:S04]  /*0890*/  ISETP.EQ.AND P1, PT, R10, RZ, P1 ;  /* 0x000000ff0a00720c */ /* 0x000fc80000f22270 */
[----:B------:R-:W-:Y:S01]  /*08a0*/  SEL R22, RZ, 0x1, !P1 ;  /* 0x00000001ff167807 */ /* 0x000fe20004800000 */
[----:B--2---:R-:W-:Y:S02]  /*08b0*/  @P6 IMAD.MOV.U32 R6, RZ, RZ, R3 ;  /* 0x000000ffff066224 */ /* 0x004fe400078e0003 */
[----:B------:R-:W-:Y:S01]  /*08c0*/  VOTEU.ALL UP0, P2 ;  /* 0x00000000003f7886 */ /* 0x000fe20001000000 */
[----:B------:R-:W-:Y:S01]  /*08d0*/  VOTEU.ALL UP1, P2 ;  /* 0x00000000003f7886 */ /* 0x000fe20001020000 */
[----:B---3--:R-:W-:Y:S01]  /*08e0*/  @P6 IMAD.WIDE.U32 R16, R8, R17, R6 ;  /* 0x0000001108106225 */ /* 0x008fe200078e0006 */
[----:B------:R-:W-:Y:S02]  /*08f0*/  @P6 MOV R7, RZ ;  /* 0x000000ff00076202 */ /* 0x000fe40000000f00 */
[----:B------:R-:W-:Y:S01]  /*0900*/  @!UP0 UMOV UR6, 0x400 ;  /* 0x0000040000068882 */ /* 0x000fe20000000000 */
[----:B------:R-:W-:-:S04]  /*0910*/  @!UP0 UIADD3 UR4, -UR4, 0x100000, URZ ;  /* 0x0010000004048890 */ /* 0x000fc8000fffe13f */
[----:B------:R-:W-:Y:S02]  /*0920*/  @!UP0 USHF.L.U32 UR5, UR4, 0xb, URZ ;  /* 0x0000000b04058899 */ /* 0x000fe4000800063f */
[----:B------:R-:W-:Y:S02]  /*0930*/  @!UP0 USHF.L.U32 UR4, UR4, 0x1, URZ ;  /* 0x0000000104048899 */ /* 0x000fe4000800063f */
[----:B-1----:R-:W-:Y:S01]  /*0940*/  @!UP0 ULEA UR8, UR37, UR6, 0x18 ;  /* 0x0000000625088291 */ /* 0x002fe2000f8ec03f */
[----:B------:R-:W-:Y:S01]  /*0950*/  @P6 IMAD.IADD R17, R17, 0x1, R7 ;  /* 0x0000000111116824 */ /* 0x000fe200078e0207 */
[----:B------:R-:W-:Y:S01]  /*0960*/  VOTEU.ALL UP0, P2 ;  /* 0x00000000003f7886 */ /* 0x000fe20001000000 */
[C---:B------:R-:W-:Y:S01]  /*0970*/  ISETP.NE.AND P2, PT, R10.reuse, RZ, PT ;  /* 0x000000ff0a00720c */ /* 0x040fe20003f45270 */
[----:B------:R-:W-:Y:S01]  /*0980*/  ULDC UR6, c[0x0][0xc] ;  /* 0x0000030000067ab9 */ /* 0x000fe20000000800 */
[----:B------:R-:W-:Y:S01]  /*0990*/  ULDC UR7, c[0x0][0x10] ;  /* 0x0000040000077ab9 */ /* 0x000fe20000000800 */
[----:B------:R-:W-:Y:S01]  /*09a0*/  VIADD R10, R10, 0xffffffff ;  /* 0xffffffff0a0a7836 */ /* 0x000fe20000000000 */
[----:B------:R-:W-:Y:S01]  /*09b0*/  ISETP.EQ.AND P5, PT, R0, 0x2, !P2 ;  /* 0x000000020000780c */ /* 0x000fe200057a2270 */
[----:B----4-:R-:W-:-:S03]  /*09c0*/  @!P6 IMAD.WIDE.U32 R6, R11, R3, R8 ;  /* 0x000000030b06e225 */ /* 0x010fc600078e0008 */
[----:B------:R-:W-:Y:S01]  /*09d0*/  ISETP.GE.U32.AND P1, PT, R10, 0x2, PT ;  /* 0x000000020a00780c */ /* 0x000fe20003f26070 */
[----:B------:R-:W1:Y:S02]  /*09e0*/  FENCE.VIEW.ASYNC.S ;  /* 0x00000000000073c6 */ /* 0x000e640000000000 */
[----:B-1----:R-:W1:Y:S01]  /*09f0*/  @!UP0 SYNCS.EXCH.64 URZ, [UR8+0x80], UR4 ;  /* 0x00008004083f85b2 */ /* 0x002e620008000100 */
[----:B------:R-:W-:Y:S01]  /*0a00*/  SEL R19, RZ, 0x1, !P5 ;  /* 0x00000001ff137807 */ /* 0x000fe20006800000 */
[----:B------:R-:W-:Y:S01]  /*0a10*/  @!P6 IMAD.MOV.U32 R17, RZ, RZ, R7 ;  /* 0x000000ffff11e224 */ /* 0x000fe200078e0007 */
[----:B------:R-:W-:Y:S02]  /*0a20*/  @!P6 MOV R16, R6 ;  /* 0x000000060010e202 */ /* 0x000fe40000000f00 */
[----:B------:R-:W-:Y:S02]  /*0a30*/  SEL R19, R19, 0x2, P1 ;  /* 0x0000000213137807 */ /* 0x000fe40000800000 */
[----:B------:R-:W-:Y:S01]  /*0a40*/  SEL R22, R22, 0x2, P1 ;  /* 0x0000000216167807 */ /* 0x000fe20000800000 */
[----:B------:R2:W1:Y:S01]  /*0a50*/  @!UP1 SYNCS.EXCH.64 URZ, [UR8+0x88], UR4 ;  /* 0x00008804083f95b2 */ /* 0x0004620008000100 */
[----:B------:R-:W-:Y:S01]  /*0a60*/  NOP ;  /* 0x0000000000007918 */ /* 0x000fe20000000000 */
[----:B--2---:R-:W-:-:S03]  /*0a70*/  UIMAD.WIDE.U32 UR4, UR6, UR7, URZ ;  /* 0x00000007060472a5 */ /* 0x004fc6000f8e003f */
[----:B------:R-:W-:Y:S02]  /*0a80*/  ULDC UR6, c[0x0][0x14] ;  /* 0x0000050000067ab9 */ /* 0x000fe40000000800 */
[----:B------:R-:W-:Y:S02]  /*0a90*/  UIMAD.WIDE.U32 UR40, UR4, UR6, URZ ;  /* 0x00000006042872a5 */ /* 0x000fe4000f8e003f */
[----:B------:R-:W-:-:S04]  /*0aa0*/  UIMAD UR38, UR5, UR6, URZ ;  /* 0x00000006052672a4 */ /* 0x000fc8000f8e023f */
[----:B------:R-:W-:Y:S01]  /*0ab0*/  UIADD3 UR38, UR41, UR38, URZ ;  /* 0x0000002629267290 */ /* 0x000fe2000fffe03f */
[----:B-1----:R-:W-:Y:S06]  /*0ac0*/  BAR.SYNC.DEFER_BLOCKING 0x0 ;  /* 0x0000000000007b1d */ /* 0x002fec0000010000 */
[----:B------:R-:W-:Y:S05]  /*0ad0*/  @!P2 BRA `(.L_x_9) ;  /* 0x0000006c00bca947 */ /* 0x000fea0003800000 */
[----:B------:R-:W-:-:S13]  /*0ae0*/  ISETP.GT.U32.AND P0, PT, R10, 0x1, PT ;  /* 0x000000010a00780c */ /* 0x000fda0003f04070 */
[----:B------:R-:W-:Y:S05]  /*0af0*/  @P0 BRA `(.L_x_10) ;  /* 0x0000009c00400947 */ /* 0x000fea0003800000 */
[----:B------:R-:W-:Y:S01]  /*0b00*/  ULDC.64 UR4, c[0x0][0x8f8] ;  /* 0x00023e0000047ab9 */ /* 0x000fe20000000a00 */
[----:B------:R-:W-:Y:S01]  /*0b10*/  UMOV UR47, 0xffffffff ;  /* 0xffffffff002f7882 */ /* 0x000fe20000000000 */
[----:B------:R-:W-:Y:S01]  /*0b20*/  ISETP.GE.U32.AND P0, PT, R16, UR4, PT ;  /* 0x0000000410007c0c */ /* 0x000fe2000bf06070 */
[----:B------:R-:W-:Y:S01]  /*0b30*/  IMAD.MOV.U32 R154, RZ, RZ, -0x1 ;  /* 0xffffffffff9a7424 */ /* 0x000fe200078e00ff */
[----:B------:R-:W-:Y:S01]  /*0b40*/  PRMT R152, RZ, 0x7610, R152 ;  /* 0x00007610ff987816 */ /* 0x000fe20000000098 */
[----:B------:R-:W-:Y:S01]  /*0b50*/  IMAD.MOV.U32 R153, RZ, RZ, -0x1 ;  /* 0xffffffffff997424 */ /* 0x000fe200078e00ff */
[----:B------:R-:W-:Y:S02]  /*0b60*/  ISETP.GE.U32.AND.EX P0, PT, R17, UR5, PT, P0 ;  /* 0x0000000511007c0c */ /* 0x000fe4000bf06100 */
[----:B------:R-:W-:-:S11]  /*0b70*/  PRMT R0, RZ, 0x7610, R0 ;  /* 0x00007610ff007816 */ /* 0x000fd60000000000 */
[----:B------:R-:W-:Y:S05]  /*0b80*/  @P0 BRA `(.L_x_11) ;  /* 0x0000000400600947 */ /* 0x000fea0003800000 */
[----:B------:R-:W1:Y:S01]  /*0b90*/  LDC.64 R14, c[0x0][0x8d0] ;  /* 0x00023400ff0e7b82 */ /* 0x000e620000000a00 */
[----:B------:R-:W-:Y:S01]  /*0ba0*/  MOV R4, R16 ;  /* 0x0000001000047202 */ /* 0x000fe20000000f00 */
[----:B------:R-:W-:-:S06]  /*0bb0*/  IMAD.MOV.U32 R5, RZ, RZ, R17 ;  /* 0x000000ffff057224 */ /* 0x000fcc00078e0011 */
[----:B------:R-:W2:Y:S08]  /*0bc0*/  LDC R0, c[0x0][0x8d8] ;  /* 0x00023600ff007b82 */ /* 0x000eb00000000800 */
[----:B------:R-:W3:Y:S01]  /*0bd0*/  LDC.64 R20, c[0x0][0x8c8] ;  /* 0x00023200ff147b82 */ /* 0x000ee20000000a00 */
[----:B-1----:R-:W-:-:S04]  /*0be0*/  ISETP.NE.U32.AND P0, PT, R14, RZ, PT ;  /* 0x000000ff0e00720c */ /* 0x002fc80003f05070 */
[----:B------:R-:W-:-:S13]  /*0bf0*/  ISETP.NE.AND.EX P0, PT, R15, RZ, PT, P0 ;  /* 0x000000ff0f00720c */ /* 0x000fda0003f05300 */
[----:B--23--:R-:W-:Y:S05]  /*0c00*/  @!P0 BRA `(.L_x_12) ;  /* 0x0000000000288947 */ /* 0x00cfea0003800000 */
[----:B------:R-:W1:Y:S02]  /*0c10*/  LDC R11, c[0x0][0x8dc] ;  /* 0x00023700ff0b7b82 */ /* 0x000e640000000800 */
[----:B-1----:R-:W-:-:S05]  /*0c20*/  IADD3 R11, P0, R16, R11, RZ ;  /* 0x0000000b100b7210 */ /* 0x002fca0007f1e0ff */
[----:B------:R-:W-:-:S04]  /*0c30*/  IMAD.X R13, RZ, RZ, R17, P0 ;  /* 0x000000ffff0d7224 */ /* 0x000fc800000e0611 */
[----:B------:R-:W-:-:S04]  /*0c40*/  IMAD.WIDE.U32 R4, R13, R14, RZ ;  /* 0x0000000e0d047225 */ /* 0x000fc800078e00ff */
[----:B------:R-:W-:-:S04]  /*0c50*/  IMAD.WIDE.U32 R6, P0, R11, R15, R4 ;  /* 0x0000000f0b067225 */ /* 0x000fc80007800004 */
[----:B------:R-:W-:Y:S01]  /*0c60*/  IMAD.WIDE.U32 R4, R11, R14, RZ ;  /* 0x0000000e0b047225 */ /* 0x000fe200078e00ff */
[----:B------:R-:W-:-:S03]  /*0c70*/  MOV R10, R7 ;  /* 0x00000007000a7202 */ /* 0x000fc60000000f00 */
[----:B------:R-:W-:Y:S01]  /*0c80*/  IMAD.X R11, RZ, RZ, RZ, P0 ;  /* 0x000000ffff0b7224 */ /* 0x000fe200000e06ff */
[----:B------:R-:W-:-:S05]  /*0c90*/  IADD3 RZ, P0, R5, R6, RZ ;  /* 0x0000000605ff7210 */ /* 0x000fca0007f1e0ff */
[----:B------:R-:W-:-:S08]  /*0ca0*/  IMAD.WIDE.U32.X R4, R13, R15, R10, P0 ;  /* 0x0000000f0d047225 */ /* 0x000fd000000e040a */
.L_x_12:
[-CC-:B------:R-:W-:Y:S01]  /*0cb0*/  SHF.R.U64 R25, R4, R0.reuse, R5.reuse ;  /* 0x0000000004197219 */ /* 0x180fe20000001205 */
[----:B------:R-:W1:Y:S01]  /*0cc0*/  LDC.64 R26, c[0x0][0x8e8] ;  /* 0x00023a00ff1a7b82 */ /* 0x000e620000000a00 */
[----:B------:R-:W-:Y:S01]  /*0cd0*/  SHF.R.U32.HI R4, RZ, R0, R5 ;  /* 0x00000000ff047219 */ /* 0x000fe20000011605 */
[----:B------:R-:W-:Y:S01]  /*0ce0*/  ULDC UR4, c[0x0][0x150] ;  /* 0x0000540000047ab9 */ /* 0x000fe20000000800 */
[----:B------:R-:W-:Y:S02]  /*0cf0*/  IADD3 R9, P0, RZ, -R25, RZ ;  /* 0x80000019ff097210 */ /* 0x000fe40007f1e0ff */
[----:B------:R-:W-:-:S03]  /*0d00*/  I2FP.F32.U32 R0, R8 ;  /* 0x0000000800007245 */ /* 0x000fc60000201000 */
[----:B------:R-:W2:Y:S01]  /*0d10*/  LDC R10, c[0x0][0x8c0] ;  /* 0x00023000ff0a7b82 */ /* 0x000ea20000000800 */
[----:B------:R-:W-:Y:S02]  /*0d20*/  IMAD.X R11, RZ, RZ, ~R4, P0 ;  /* 0x000000ffff0b7224 */ /* 0x000fe400000e0e04 */
[----:B------:R-:W-:Y:S01]  /*0d30*/  FMUL R0, R0, UR4 ;  /* 0x0000000400007c20 */ /* 0x000fe20008400000 */
[----:B------:R-:W-:Y:S01]  /*0d40*/  IMAD.WIDE.U32 R4, R9, R20, R16 ;  /* 0x0000001409047225 */ /* 0x000fe200078e0010 */
[----:B------:R-:W-:-:S03]  /*0d50*/  ULDC UR4, c[0x0][0x154] ;  /* 0x0000550000047ab9 */ /* 0x000fc60000000800 */
[----:B------:R-:W-:Y:S01]  /*0d60*/  IMAD R6, R11, R20, RZ ;  /* 0x000000140b067224 */ /* 0x000fe200078e02ff */
[----:B------:R-:W3:Y:S01]  /*0d70*/  LDC R7, c[0x0][0x144] ;  /* 0x00005100ff077b82 */ /* 0x000ee20000000800 */
[----:B------:R-:W4:Y:S02]  /*0d80*/  F2I.U32.TRUNC.NTZ R0, R0 ;  /* 0x0000000000007305 */ /* 0x000f24000020f000 */
[----:B------:R-:W-:-:S04]  /*0d90*/  IMAD R9, R9, R21, R6 ;  /* 0x0000001509097224 */ /* 0x000fc800078e0206 */
[----:B------:R-:W-:Y:S01]  /*0da0*/  IMAD.IADD R9, R5, 0x1, R9 ;  /* 0x0000000105097824 */ /* 0x000fe200078e0209 */
[----:B------:R-:W5:Y:S01]  /*0db0*/  LDC R12, c[0x0][0x8b0] ;  /* 0x00022c00ff0c7b82 */ /* 0x000f620000000800 */
[----:B-1----:R-:W-:-:S04]  /*0dc0*/  ISETP.NE.U32.AND P0, PT, R26, RZ, PT ;  /* 0x000000ff1a00720c */ /* 0x002fc80003f05070 */
[----:B------:R-:W-:-:S03]  /*0dd0*/  ISETP.NE.AND.EX P0, PT, R27, RZ, PT, P0 ;  /* 0x000000ff1b00720c */ /* 0x000fc60003f05300 */
[----:B------:R-:W1:Y:S01]  /*0de0*/  LDC R11, c[0x0][0x900] ;  /* 0x00024000ff0b7b82 */ /* 0x000e620000000800 */
[-CC-:B--2---:R-:W-:Y:S01]  /*0df0*/  SHF.R.U64 R20, R4, R10.reuse, R9.reuse ;  /* 0x0000000a04147219 */ /* 0x184fe20000001209 */
[----:B----4-:R-:W-:Y:S01]  /*0e00*/  IMAD.MOV R5, RZ, RZ, -R0 ;  /* 0x000000ffff057224 */ /* 0x010fe200078e0a00 */
[----:B------:R-:W-:Y:S02]  /*0e10*/  I2FP.F32.U32 R4, R3 ;  /* 0x0000000300047245 */ /* 0x000fe40000201000 */
[----:B------:R-:W-:Y:S01]  /*0e20*/  SHF.R.U32.HI R9, RZ, R10, R9 ;  /* 0x0000000aff097219 */ /* 0x000fe20000011609 */
[----:B------:R-:W-:Y:S02]  /*0e30*/  IMAD.MOV.U32 R10, RZ, RZ, 0x1 ;  /* 0x00000001ff0a7424 */ /* 0x000fe400078e00ff */
[----:B------:R-:W2:Y:S01]  /*0e40*/  LDC R14, c[0x0][0x148] ;  /* 0x00005200ff0e7b82 */ /* 0x000ea20000000800 */
[----:B---3--:R-:W-:Y:S02]  /*0e50*/  IMAD R0, R7, R5, R8 ;  /* 0x0000000507007224 */ /* 0x008fe400078e0208 */
[----:B------:R-:W-:Y:S01]  /*0e60*/  FMUL R5, R4, UR4 ;  /* 0x0000000404057c20 */ /* 0x000fe20008400000 */
[----:B------:R-:W-:-:S04]  /*0e70*/  MOV R4, 0xffffffff ;  /* 0xffffffff00047802 */ /* 0x000fc80000000f00 */
[----:B------:R-:W3:Y:S01]  /*0e80*/  LDC R24, c[0x0][0x8a8] ;  /* 0x00022a00ff187b82 */ /* 0x000ee20000000800 */
[-CC-:B-----5:R-:W-:Y:S02]  /*0e90*/  SHF.R.U64 R28, R20, R12.reuse, R9.reuse ;  /* 0x0000000c141c7219 */ /* 0x1a0fe40000001209 */
[----:B------:R-:W-:Y:S02]  /*0ea0*/  SHF.R.U32.HI R6, RZ, R12, R9 ;  /* 0x0000000cff067219 */ /* 0x000fe40000011609 */
[----:B------:R4:W1:Y:S03]  /*0eb0*/  F2I.U32.TRUNC.NTZ R12, R5 ;  /* 0x00000005000c7305 */ /* 0x000866000020f000 */
[----:B------:R-:W2:Y:S01]  /*0ec0*/  LDC R15, c[0x0][0x8f0] ;  /* 0x00023c00ff0f7b82 */ /* 0x000ea20000000800 */
[-C--:B-1----:R-:W-:Y:S02]  /*0ed0*/  SHF.R.U64 R30, R28, R11.reuse, R6 ;  /* 0x0000000b1c1e7219 */ /* 0x082fe40000001206 */
[----:B------:R-:W-:-:S02]  /*0ee0*/  SHF.L.U32 R4, R4, R11, RZ ;  /* 0x0000000b04047219 */ /* 0x000fc400000006ff */
[-C--:B------:R-:W-:Y:S02]  /*0ef0*/  SHF.R.U32.HI R6, RZ, R11.reuse, R6 ;  /* 0x0000000bff067219 */ /* 0x080fe40000011606 */
[----:B------:R-:W-:Y:S01]  /*0f00*/  SHF.L.U32 R10, R10, R11, RZ ;  /* 0x0000000b0a0a7219 */ /* 0x000fe200000006ff */
[----:B------:R-:W1:Y:S01]  /*0f10*/  LDC R21, c[0x0][0x8e0] ;  /* 0x00023800ff157b82 */ /* 0x000e620000000800 */
[----:B------:R-:W-:Y:S01]  /*0f20*/  LOP3.LUT R11, RZ, R4, RZ, 0x33, !PT ;  /* 0x00000004ff0b7212 */ /* 0x000fe200078e33ff */
[----:B------:R-:W-:Y:S02]  /*0f30*/  IMAD.MOV.U32 R4, RZ, RZ, R30 ;  /* 0x000000ffff047224 */ /* 0x000fe400078e001e */
[----:B----4-:R-:W-:-:S04]  /*0f40*/  IMAD.MOV.U32 R5, RZ, RZ, R6 ;  /* 0x000000ffff057224 */ /* 0x010fc800078e0006 */
[----:B------:R-:W4:Y:S01]  /*0f50*/  LDC R23, c[0x0][0x8b8] ;  /* 0x00022e00ff177b82 */ /* 0x000f220000000800 */
[----:B------:R-:W-:Y:S05]  /*0f60*/  @!P0 BRA `(.L_x_13) ;  /* 0x0000000000288947 */ /* 0x000fea0003800000 */
[----:B------:R-:W5:Y:S02]  /*0f70*/  LDC R9, c[0x0][0x8f4] ;  /* 0x00023d00ff097b82 */ /* 0x000f640000000800 */
[----:B-----5:R-:W-:-:S04]  /*0f80*/  IADD3 R9, P0, R30, R9, RZ ;  /* 0x000000091e097210 */ /* 0x020fc80007f1e0ff */
[----:B------:R-:W-:-:S05]  /*0f90*/  IADD3.X R13, RZ, R6, RZ, P0, !PT ;  /* 0x00000006ff0d7210 */ /* 0x000fca00007fe4ff */
[----:B------:R-:W-:-:S04]  /*0fa0*/  IMAD.WIDE.U32 R4, R13, R26, RZ ;  /* 0x0000001a0d047225 */ /* 0x000fc800078e00ff */
[----:B------:R-:W-:-:S04]  /*0fb0*/  IMAD.WIDE.U32 R6, P0, R9, R27, R4 ;  /* 0x0000001b09067225 */ /* 0x000fc80007800004 */
[----:B------:R-:W-:-:S04]  /*0fc0*/  IMAD.WIDE.U32 R4, R9, R26, RZ ;  /* 0x0000001a09047225 */ /* 0x000fc800078e00ff */
[----:B------:R-:W-:Y:S01]  /*0fd0*/  IMAD.X R9, RZ, RZ, RZ, P0 ;  /* 0x000000ffff097224 */ /* 0x000fe200000e06ff */
[----:B------:R-:W-:Y:S01]  /*0fe0*/  IADD3 RZ, P0, R5, R6, RZ ;  /* 0x0000000605ff7210 */ /* 0x000fe20007f1e0ff */
[----:B------:R-:W-:-:S04]  /*0ff0*/  IMAD.MOV.U32 R8, RZ, RZ, R7 ;  /* 0x000000ffff087224 */ /* 0x000fc800078e0007 */
[----:B------:R-:W-:-:S08]  /*1000*/  IMAD.WIDE.U32.X R4, R13, R27, R8, P0 ;  /* 0x0000001b0d047225 */ /* 0x000fd000000e0408 */
.L_x_13:
[----:B--2---:R-:W-:Y:S01]  /*1010*/  SHF.R.U64 R4, R4, R15, R5 ;  /* 0x0000000f04047219 */ /* 0x004fe20000001205 */
[----:B------:R-:W-:Y:S01]  /*1020*/  IMAD.MOV R12, RZ, RZ, -R12 ;  /* 0x000000ffff0c7224 */ /* 0x000fe200078e0a0c */
[----:B------:R-:W-:Y:S02]  /*1030*/  LOP3.LUT R11, R28, R11, RZ, 0xc0, !PT ;  /* 0x0000000b1c0b7212 */ /* 0x000fe400078ec0ff */
[----:B---3--:R-:W-:Y:S01]  /*1040*/  IADD3 R5, R24, -0x1, RZ ;  /* 0xffffffff18057810 */ /* 0x008fe20007ffe0ff */
[----:B------:R-:W-:Y:S01]  /*1050*/  IMAD.MOV R6, RZ, RZ, -R4 ;  /* 0x000000ffff067224 */ /* 0x000fe200078e0a04 */
[----:B------:R-:W-:Y:S01]  /*1060*/  R2UR UR47, R25 ;  /* 0x00000000192f72ca */ /* 0x000fe200000e0000 */
[----:B------:R-:W-:Y:S01]  /*1070*/  @P6 IMAD R0, R14, R12, R3 ;  /* 0x0000000c0e006224 */ /* 0x000fe200078e0203 */
[----:B------:R-:W-:Y:S01]  /*1080*/  LOP3.LUT R5, R20, R5, RZ, 0xc0, !PT ;  /* 0x0000000514057212 */ /* 0x000fe200078ec0ff */
[----:B------:R-:W-:Y:S02]  /*1090*/  IMAD R11, R10, R4, R11 ;  /* 0x000000040a0b7224 */ /* 0x000fe400078e020b */
[----:B-1----:R-:W-:-:S02]  /*10a0*/  IMAD R3, R6, R21, R30 ;  /* 0x0000001506037224 */ /* 0x002fc400078e021e */
[----:B----4-:R-:W-:Y:S02]  /*10b0*/  IMAD R0, R11, R23, R0 ;  /* 0x000000170b007224 */ /* 0x010fe400078e0200 */
[----:B------:R-:W-:Y:S02]  /*10c0*/  IMAD R3, R3, R24, R5 ;  /* 0x0000001803037224 */ /* 0x000fe400078e0205 */
[----:B------:R-:W-:-:S03]  /*10d0*/  IMAD.MOV.U32 R4, RZ, RZ, 0x1 ;  /* 0x00000001ff047424 */ /* 0x000fc600078e00ff */
[----:B------:R-:W-:Y:S02]  /*10e0*/  SEL R153, R3, R0, !P6 ;  /* 0x0000000003997207 */ /* 0x000fe40007000000 */
[----:B------:R-:W-:Y:S02]  /*10f0*/  SEL R154, R0, R3, !P6 ;  /* 0x00000003009a7207 */ /* 0x000fe40007000000 */
[----:B------:R-:W-:-:S07]  /*1100*/  PRMT R0, R4, 0x7610, R0 ;  /* 0x0000761004007816 */ /* 0x000fce0000000000 */
.L_x_11:
[----:B------:R-:W-:-:S08]  /*1110*/  NOP ;  /* 0x0000000000007918 */ /* 0x000fd00000000000 */
[----:B------:R-:W1:Y:S02]  /*1120*/  USETMAXREG.TRY_ALLOC.CTAPOOL UP0, 0xe8 ;  /* 0x000000e8000079c8 */ /* 0x000e640008000600 */
[----:B-1----:R-:W-:-:S13]  /*1130*/  PLOP3.LUT P0, PT, PT, PT, UP0, 0x80, 0x0 ;  /* 0x000000000000781c */ /* 0x002fda0003f0f008 */
[----:B------:R-:W-:Y:S05]  /*1140*/  @!P0 BRA `(.L_x_11) ;  /* 0xfffffffc00f08947 */ /* 0x000fea000383ffff */
[----:B------:R-:W-:Y:S02]  /*1150*/  ULDC.64 UR4, c[0x0][0x590] ;  /* 0x0001640000047ab9 */ /* 0x000fe40000000a00 */
[----:B------:R-:W-:Y:S01]  /*1160*/  IMAD.U32 R165, RZ, RZ, UR4 ;  /* 0x00000004ffa57e24 */ /* 0x000fe2000f8e00ff */
[----:B------:R-:W-:-:S04]  /*1170*/  MOV R164, UR5 ;  /* 0x0000000500a47c02 */ /* 0x000fc80008000f00 */
[----:B------:R-:W-:-:S04]  /*1180*/  ISETP.NE.U32.AND P0, PT, R165, RZ, PT ;  /* 0x000000ffa500720c */ /* 0x000fc80003f05070 */
[----:B------:R-:W-:-:S13]  /*1190*/  ISETP.NE.AND.EX P0, PT, R164, RZ, PT, P0 ;  /* 0x000000ffa400720c */ /* 0x000fda0003f05300 */
[----:B------:R-:W-:Y:S05]  /*11a0*/  @P0 BRA `(.L_x_14) ;  /* 0x00000000002c0947 */ /* 0x000fea0003800000 */
[----:B------:R-:W-:Y:S02]  /*11b0*/  ULDC.64 UR4, c[0x0][0x588] ;  /* 0x0001620000047ab9 */ /* 0x000fe40000000a00 */
[----:B------:R-:W-:-:S04]  /*11c0*/  ISETP.NE.U32.AND P0, PT, RZ, UR4, PT ;  /* 0x00000004ff007c0c */ /* 0x000fc8000bf05070 */
[----:B------:R-:W-:-:S13]  /*11d0*/  ISETP.NE.AND.EX P0, PT, RZ, UR5, PT, P0 ;  /* 0x00000005ff007c0c */ /* 0x000fda000bf05300 */
[----:B------:R-:W-:Y:S05]  /*11e0*/  @!P0 BRA `(.L_x_15) ;  /* 0x0000000000108947 */ /* 0x000fea0003800000 */
[----:B------:R-:W1:Y:S02]  /*11f0*/  LDC.64 R162, c[0x0][0x588] ;  /* 0x00016200ffa27b82 */ /* 0x000e640000000a00 */
[----:B-1----:R1:W5:Y:S01]  /*1200*/  LDG.E R162, desc[UR42][R162.64] ;  /* 0x0000002aa2a27981 */ /* 0x002362000c1e1900 */
[----:B------:R-:W-:Y:S01]  /*1210*/  IMAD.MOV.U32 R152, RZ, RZ, 0x1 ;  /* 0x00000001ff987424 */ /* 0x000fe200078e00ff */
[----:B------:R-:W-:Y:S06]  /*1220*/  BRA `(.L_x_14) ;  /* 0x00000000000c7947 */ /* 0x000fec0003800000 */
.L_x_15:
[----:B------:R-:W-:Y:S01]  /*1230*/  ULDC UR4, c[0x0][0x580] ;  /* 0x0001600000047ab9 */ /* 0x000fe20000000800 */
[----:B------:R-:W-:Y:S02]  /*1240*/  IMAD.MOV.U32 R152, RZ, RZ, 0x1 ;  /* 0x00000001ff987424 */ /* 0x000fe400078e00ff */
[----:B------:R-:W-:-:S07]  /*1250*/  IMAD.U32 R162, RZ, RZ, UR4 ;  /* 0x00000004ffa27e24 */ /* 0x000fce000f8e00ff */
.L_x_14:
[----:B------:R-:W-:Y:S02]  /*1260*/  ULDC.64 UR4, c[0x0][0x5b0] ;  /* 0x00016c0000047ab9 */ /* 0x000fe40000000a00 */
[----:B------:R-:W-:-:S04]  /*1270*/  ISETP.NE.U32.AND P0, PT, RZ, UR4, PT ;  /* 0x00000004ff007c0c */ /* 0x000fc8000bf05070 */
[----:B------:R-:W-:-:S13]  /*1280*/  ISETP.NE.AND.EX P0, PT, RZ, UR5, PT, P0 ;  /* 0x00000005ff007c0c */ /* 0x000fda000bf05300 */
[----:B------:R-:W-:Y:S05]  /*1290*/  @P0 BRA `(.L_x_16) ;  /* 0x0000000000240947 */ /* 0x000fea0003800000 */
[----:B------:R-:W-:Y:S02]  /*12a0*/  ULDC.64 UR4, c[0x0][0x5a8] ;  /* 0x00016a0000047ab9 */ /* 0x000fe40000000a00 */
[----:B------:R-:W-:-:S04]  /*12b0*/  ISETP.NE.U32.AND P0, PT, RZ, UR4, PT ;  /* 0x00000004ff007c0c */ /* 0x000fc8000bf05070 */
[----:B------:R-:W-:-:S13]  /*12c0*/  ISETP.NE.AND.EX P0, PT, RZ, UR5, PT, P0 ;  /* 0x00000005ff007c0c */ /* 0x000fda000bf05300 */
[----:B------:R-:W-:Y:S05]  /*12d0*/  @!P0 BRA `(.L_x_17) ;  /* 0x00000000000c8947 */ /* 0x000fea0003800000 */
[----:B------:R-:W2:Y:S02]  /*12e0*/  LDC.64 R160, c[0x0][0x5a8] ;  /* 0x00016a00ffa07b82 */ /* 0x000ea40000000a00 */
[----:B--2---:R2:W5:Y:S01]  /*12f0*/  LDG.E R160, desc[UR42][R160.64] ;  /* 0x0000002aa0a07981 */ /* 0x004562000c1e1900 */
[----:B------:R-:W-:Y:S05]  /*1300*/  BRA `(.L_x_16) ;  /* 0x0000000000087947 */ /* 0x000fea0003800000 */
.L_x_17:
[----:B------:R-:W-:Y:S02]  /*1310*/  ULDC UR4, c[0x0][0x5a0] ;  /* 0x0001680000047ab9 */ /* 0x000fe40000000800 */
[----:B------:R-:W-:-:S07]  /*1320*/  MOV R160, UR4 ;  /* 0x0000000400a07c02 */ /* 0x000fce0008000f00 */
.L_x_16:
[----:B------:R-:W-:Y:S01]  /*1330*/  LOP3.LUT P1, RZ, R0, 0xff, RZ, 0xc0, !PT ;  /* 0x000000ff00ff7812 */ /* 0x000fe2000782c0ff */
[----:B------:R-:W-:Y:S01]  /*1340*/  UMOV UR36, URZ ;  /* 0x0000003f00247c82 */ /* 0x000fe20008000000 */
[----:B------:R-:W-:-:S11]  /*1350*/  PLOP3.LUT P0, PT, PT, PT, PT, 0x80, 0x0 ;  /* 0x000000000000781c */ /* 0x000fd60003f0f070 */
[----:B------:R-:W-:Y:S05]  /*1360*/  @!P1 BRA `(.L_x_18) ;  /* 0x0000006000fc9947 */ /* 0x000fea0003800000 */
[----:B------:R-:W-:Y:S01]  /*1370*/  ULDC UR4, c[0x0][0x28c] ;  /* 0x0000a30000047ab9 */ /* 0x000fe20000000800 */
[----:B------:R-:W-:Y:S01]  /*1380*/  IMAD.MOV.U32 R155, RZ, RZ, 0x10 ;  /* 0x00000010ff9b7424 */ /* 0x000fe200078e00ff */
[----:B------:R-:W-:Y:S01]  /*1390*/  UIADD3 UR4, UR4, 0x3f, URZ ;  /* 0x0000003f04047890 */ /* 0x000fe2000fffe03f */
[----:B------:R-:W-:Y:S01]  /*13a0*/  LOP3.LUT P0, RZ, R18, 0x4, RZ, 0xc0, !PT ;  /* 0x0000000412ff7812 */ /* 0x000fe2000780c0ff */
[--C-:B-----5:R-:W-:Y:S01]  /*13b0*/  IMAD.MOV.U32 R159, RZ, RZ, R162.reuse ;  /* 0x000000ffff9f7224 */ /* 0x120fe200078e00a2 */
[----:B-1----:R-:W-:Y:S01]  /*13c0*/  LOP3.LUT R163, R22, 0x1, RZ, 0xfc, !PT ;  /* 0x0000000116a37812 */ /* 0x002fe200078efcff */
[----:B------:R-:W-:Y:S01]  /*13d0*/  USHF.R.S32.HI UR5, URZ, 0x1f, UR4 ;  /* 0x0000001f3f057899 */ /* 0x000fe20008011404 */
[----:B--2---:R-:W-:Y:S01]  /*13e0*/  LOP3.LUT R161, R19, 0x1, RZ, 0xfc, !PT ;  /* 0x0000000113a17812 */ /* 0x004fe200078efcff */
[----:B------:R-:W-:Y:S01]  /*13f0*/  IMAD.MOV.U32 R156, RZ, RZ, R162 ;  /* 0x000000ffff9c7224 */ /* 0x000fe200078e00a2 */
[C---:B------:R-:W-:Y:S01]  /*1400*/  PRMT R158, R152.reuse, 0x7610, R158 ;  /* 0x00007610989e7816 */ /* 0x040fe2000000009e */
[----:B------:R-:W-:Y:S01]  /*1410*/  ULEA.HI UR5, UR5, UR4, URZ, 0x6 ;  /* 0x0000000405057291 */ /* 0x000fe2000f8f303f */
[----:B------:R-:W-:Y:S01]  /*1420*/  PRMT R157, R152, 0x7610, R157 ;  /* 0x00007610989d7816 */ /* 0x000fe2000000009d */
[----:B------:R-:W-:Y:S01]  /*1430*/  ULDC.64 UR54, c[0x0][0x198] ;  /* 0x0000660000367ab9 */ /* 0x000fe20000000a00 */
[----:B------:R-:W-:Y:S01]  /*1440*/  SEL R155, R155, 0xfffffff0, !P0 ;  /* 0xfffffff09b9b7807 */ /* 0x000fe20004000000 */
[----:B------:R-:W-:Y:S01]  /*1450*/  UMOV UR39, URZ ;  /* 0x0000003f00277c82 */ /* 0x000fe20008000000 */
[----:B------:R-:W-:Y:S01]  /*1460*/  UMOV UR48, URZ ;  /* 0x0000003f00307c82 */ /* 0x000fe20008000000 */
[----:B------:R-:W-:Y:S01]  /*1470*/  USHF.R.S32.HI UR50, URZ, 0x6, UR5 ;  /* 0x000000063f327899 */ /* 0x000fe20008011405 */
[----:B------:R-:W-:Y:S01]  /*1480*/  UMOV UR49, URZ ;  /* 0x0000003f00317c82 */ /* 0x000fe20008000000 */
[----:B------:R-:W-:-:S10]  /*1490*/  UMOV UR36, URZ ;  /* 0x0000003f00247c82 */ /* 0x000fd40008000000 */
.L_x_136:
[----:B------:R-:W-:Y:S01]  /*14a0*/  LOP3.LUT R0, R18, 0x80, RZ, 0xc0, !PT ;  /* 0x0000008012007812 */ /* 0x000fe200078ec0ff */
[----:B-1----:R-:W1:Y:S01]  /*14b0*/  S2UR UR51, SR_CgaCtaId ;  /* 0x00000000003379c3 */ /* 0x002e620000008800 */
[----:B------:R-:W-:Y:S02]  /*14c0*/  UMOV UR52, 0x400 ;  /* 0x0000040000347882 */ /* 0x000fe40000000000 */
[----:B------:R-:W-:-:S06]  /*14d0*/  SHF.R.U32.HI R0, RZ, 0x7, R0 ;  /* 0x00000007ff007819 */ /* 0x000fcc0000011600 */
[----:B------:R-:W2:Y:S01]  /*14e0*/  SHFL.IDX PT, R0, R0, RZ, 0x1f ;  /* 0x00001fff00007589 */ /* 0x000ea200000e0000 */
[----:B-1----:R-:W-:Y:S01]  /*14f0*/  ULEA UR52, UR51, UR52, 0x18 ;  /* 0x0000003433347291 */ /* 0x002fe2000f8ec03f */
[----:B--2---:R-:W-:-:S13]  /*1500*/  R2UR UR4, R0 ;  /* 0x00000000000472ca */ /* 0x004fda00000e0000 */
[----:B------:R-:W-:-:S04]  /*1510*/  ULEA.HI UR5, UR4, UR4, URZ, 0x1 ;  /* 0x0000000404057291 */ /* 0x000fc8000f8f083f */
[----:B------:R-:W-:-:S04]  /*1520*/  ULOP3.LUT UR5, UR5, 0x7fffe, URZ, 0xc0, !UPT ;  /* 0x0007fffe05057892 */ /* 0x000fc8000f8ec03f */
[----:B------:R-:W-:-:S03]  /*1530*/  UIADD3 UR5, UR4, -UR5, URZ ;  /* 0x8000000504057290 */ /* 0x000fc6000fffe03f */
[----:B------:R-:W-:Y:S01]  /*1540*/  ULDC UR4, c[0x0][0x28c] ;  /* 0x0000a30000047ab9 */ /* 0x000fe20000000800 */
[----:B------:R-:W-:Y:S01]  /*1550*/  ULEA UR5, UR5, UR52, 0xd ;  /* 0x0000003405057291 */ /* 0x000fe2000f8e683f */
[----:B------:R-:W-:-:S03]  /*1560*/  ISETP.LT.AND P0, PT, RZ, UR4, PT ;  /* 0x00000004ff007c0c */ /* 0x000fc6000bf01270 */
[----:B------:R-:W-:-:S04]  /*1570*/  UIADD3 UR5, UR5, 0x8400, URZ ;  /* 0x0000840005057890 */ /* 0x000fc8000fffe03f */
[----:B------:R-:W-:-:S04]  /*1580*/  USHF.R.U32.HI UR5, URZ, 0x4, UR5 ;  /* 0x000000043f057899 */ /* 0x000fc80008011605 */
[----:B------:R-:W-:-:S04]  /*1590*/  ULOP3.LUT UR5, UR5, 0x3fff, URZ, 0xc0, !UPT ;  /* 0x00003fff05057892 */ /* 0x000fc8000f8ec03f */
[----:B------:R-:W-:Y:S01]  /*15a0*/  ULOP3.LUT UR44, UR5, 0x10000, URZ, 0xfc, !UPT ;  /* 0x00010000052c7892 */ /* 0x000fe2000f8efc3f */
[----:B------:R-:W-:Y:S11]  /*15b0*/  @P0 BRA `(.L_x_19) ;  /* 0x0000000000400947 */ /* 0x000ff60003800000 */
[----:B------:R-:W-:Y:S01]  /*15c0*/  MOV R0, 0x0 ;  /* 0x0000000000007802 */ /* 0x000fe20000000f00 */
[----:B------:R-:W-:Y:S01]  /*15d0*/  ULDC.64 UR4, c[0x4][0x70] ;  /* 0x01001c0000047ab9 */ /* 0x000fe20000000a00 */
[----:B------:R-:W-:Y:S01]  /*15e0*/  ULDC.64 UR6, c[0x4][0x8] ;  /* 0x0100020000067ab9 */ /* 0x000fe20000000a00 */
[----:B------:R-:W-:Y:S01]  /*15f0*/  MOV R4, UR4 ;  /* 0x0000000400047c02 */ /* 0x000fe20008000f00 */
[----:B------:R1:W2:Y:S01]  /*1600*/  LDC.64 R14, c[0x4][R0] ;  /* 0x01000000000e7b82 */ /* 0x0002a20000000a00 */
[----:B------:R-:W-:Y:S01]  /*1610*/  IMAD.U32 R5, RZ, RZ, UR5 ;  /* 0x00000005ff057e24 */ /* 0x000fe2000f8e00ff */
[----:B------:R-:W-:Y:S01]  /*1620*/  ULDC.64 UR4, c[0x4][0x78] ;  /* 0x01001e0000047ab9 */ /* 0x000fe20000000a00 */
[----:B------:R-:W-:Y:S01]  /*1630*/  MOV R10, UR6 ;  /* 0x00000006000a7c02 */ /* 0x000fe20008000f00 */
[----:B------:R-:W-:Y:S01]  /*1640*/  IMAD.U32 R6, RZ, RZ, UR4 ;  /* 0x00000004ff067e24 */ /* 0x000fe2000f8e00ff */
[----:B------:R-:W-:Y:S01]  /*1650*/  MOV R13, RZ ;  /* 0x000000ff000d7202 */ /* 0x000fe20000000f00 */
[----:B------:R-:W-:-:S02]  /*1660*/  IMAD.U32 R7, RZ, RZ, UR5 ;  /* 0x00000005ff077e24 */ /* 0x000fc4000f8e00ff */
[----:B------:R-:W-:Y:S02]  /*1670*/  IMAD.U32 R11, RZ, RZ, UR7 ;  /* 0x00000007ff0b7e24 */ /* 0x000fe4000f8e00ff */
[----:B------:R-:W-:Y:S02]  /*1680*/  IMAD.MOV.U32 R8, RZ, RZ, 0x1e1 ;  /* 0x000001e1ff087424 */ /* 0x000fe400078e00ff */
[----:B-1----:R-:W-:-:S07]  /*1690*/  IMAD.MOV.U32 R12, RZ, RZ, 0x1 ;  /* 0x00000001ff0c7424 */ /* 0x002fce00078e00ff */
[----:B------:R-:W-:-:S07]  /*16a0*/  LEPC R20, `(.L_x_19) ;  /* 0x000000001014794e */ /* 0x000fce0000000000 */
[----:B--2---:R-:W-:Y:S05]  /*16b0*/  CALL.ABS.NOINC R14 ;  /* 0x000000000e007343 */ /* 0x004fea0003c00000 */
.L_x_19:
[----:B------:R-:W-:-:S13]  /*16c0*/  ISETP.NE.AND P0, PT, R163, 0x3, PT ;  /* 0x00000003a300780c */ /* 0x000fda0003f05270 */
[----:B------:R-:W-:Y:S05]  /*16d0*/  @!P0 BRA `(.L_x_20) ;  /* 0x0000000000048947 */ /* 0x000fea0003800000 */
[----:B------:R-:W-:Y:S01]  /*16e0*/  BPT.TRAP 0x1 ;  /* 0x000000040000795c */ /* 0x000fe20000300000 */
.L_x_20:
[----:B------:R-:W-:Y:S02]  /*16f0*/  IMAD.U32 R3, RZ, RZ, UR49 ;  /* 0x00000031ff037e24 */ /* 0x000fe4000f8e00ff */
[----:B------:R-:W-:-:S03]  /*1700*/  IMAD.U32 R0, RZ, RZ, UR48 ;  /* 0x00000030ff007e24 */ /* 0x000fc6000f8e00ff */
[----:B------:R-:W-:Y:S02]  /*1710*/  LEA R3, R3, UR52, 0x3 ;  /* 0x0000003403037c11 */ /* 0x000fe4000f8e18ff */
[----:B------:R-:W-:-:S04]  /*1720*/  SHF.L.U32 R0, R0, 0x1f, RZ ;  /* 0x0000001f00007819 */ /* 0x000fc800000006ff */
[----:B------:R1:W2:Y:S01]  /*1730*/  SYNCS.PHASECHK.TRANS64.TRYWAIT P1, [R3+URZ], R0 ;  /* 0x00000000030075a7 */ /* 0x0002a2000802017f */
[----:B------:R-:W-:Y:S05]  /*1740*/  @!P0 BRA `(.L_x_21) ;  /* 0x0000000000048947 */ /* 0x000fea0003800000 */
[----:B------:R-:W-:Y:S01]  /*1750*/  BPT.TRAP 0x1 ;  /* 0x000000040000795c */ /* 0x000fe20000300000 */
.L_x_21:
[----:B--2---:R-:W-:Y:S05]  /*1760*/  @P1 BRA `(.L_x_22) ;  /* 0x0000000000081947 */ /* 0x004fea0003800000 */
[----:B------:R-:W2:Y:S02]  /*1770*/  SYNCS.PHASECHK.TRANS64.TRYWAIT P1, [R3+URZ], R0 ;  /* 0x00000000030075a7 */ /* 0x000ea4000802017f */
[----:B--2---:R-:W-:Y:S05]  /*1780*/  @!P1 BRA `(.L_x_23) ;  /* 0x0000009000249947 */ /* 0x004fea0003800000 */
.L_x_22:
[----:B------:R-:W-:-:S04]  /*1790*/  UISETP.LT.AND UP0, UPT, UR50, 0x1, UPT ;  /* 0x000000013200788c */ /* 0x000fc8000bf01270 */
[----:B------:R-:W-:-:S04]  /*17a0*/  USEL UR4, UR50, 0x1, UP0 ;  /* 0x0000000132047887 */ /* 0x000fc80008000000 */
[----:B------:R-:W-:-:S06]  /*17b0*/  UIADD3 UR4, UR50, -UR4, URZ ;  /* 0x8000000432047290 */ /* 0x000fcc000fffe03f */
[----:B-12---:R-:W-:Y:S01]  /*17c0*/  IMAD.U32 R0, RZ, RZ, UR4 ;  /* 0x00000004ff007e24 */ /* 0x006fe2000f8e00ff */
[----:B------:R-:W-:Y:S05]  /*17d0*/  WARPSYNC.ALL ;  /* 0x0000000000007948 */ /* 0x000fea0003800000 */
[----:B------:R-:W-:Y:S01]  /*17e0*/  ISETP.GE.AND P1, PT, R0, 0x1, PT ;  /* 0x000000010000780c */ /* 0x000fe20003f26270 */
[----:B------:R-:W-:Y:S01]  /*17f0*/  UIADD3 UR4, UR52, 0x28400, URZ ;  /* 0x0002840034047890 */ /* 0x000fe2000fffe03f */
[----:B------:R-:W-:Y:S01]  /*1800*/  WARPGROUP.ARRIVE ;  /* 0x00000000000079c5 */ /* 0x000fe20000000000 */
[----:B------:R-:W-:Y:S02]  /*1810*/  ULEA UR9, UR49, UR44, 0xb ;  /* 0x0000002c31097291 */ /* 0x000fe4000f8e583f */
[----:B------:R-:W-:Y:S01]  /*1820*/  USHF.R.U32.HI UR4, URZ, 0x4, UR4 ;  /* 0x000000043f047899 */ /* 0x000fe20008011604 */
[----:B------:R-:W-:Y:S01]  /*1830*/  UMOV UR5, 0x40000040 ;  /* 0x4000004000057882 */ /* 0x000fe20000000000 */
[----:B------:R-:W-:-:S02]  /*1840*/  UMOV UR7, 0x40000040 ;  /* 0x4000004000077882 */ /* 0x000fc40000000000 */
[----:B------:R-:W-:-:S04]  /*1850*/  ULOP3.LUT UR4, UR4, 0x3fff, URZ, 0xc0, !UPT ;  /* 0x00003fff04047892 */ /* 0x000fc8000f8ec03f */
[----:B------:R-:W-:-:S03]  /*1860*/  ULOP3.LUT UR8, UR4, 0x10000, URZ, 0xfc, !UPT ;  /* 0x0001000004087892 */ /* 0x000fc6000f8efc3f */
[----:B------:R-:W-:Y:S01]  /*1870*/  UMOV UR4, UR9 ;  /* 0x0000000900047c82 */ /* 0x000fe20008000000 */
[----:B------:R-:W-:-:S07]  /*1880*/  ULEA UR10, UR49, UR8, 0xa ;  /* 0x00000008310a7291 */ /* 0x000fce000f8e503f */
[----:B------:R-:W-:Y:S02]  /*1890*/  UMOV UR6, UR10 ;  /* 0x0000000a00067c82 */ /* 0x000fe40008000000 */
[----:B------:R-:W-:Y:S01]  /*18a0*/  HGMMA.64x128x16.F32.BF16 R88, gdesc[UR4], RZ, !UPT, gsb0 ;  /* 0x01e00000045879f0 */ /* 0x000fe2000c0018ff */
[----:B------:R-:W-:Y:S01]  /*18b0*/  UIADD3 UR4, UR9, 0x400, URZ ;  /* 0x0000040009047890 */ /* 0x000fe2000fffe03f */
[----:B------:R-:W-:Y:S01]  /*18c0*/  UMOV UR5, 0x40000040 ;  /* 0x4000004000057882 */ /* 0x000fe20000000000 */
[----:B------:R-:W-:Y:S02]  /*18d0*/  WARPGROUP.DEPBAR.LE gsb0, 0x0 ;  /* 0x00008000000079c5 */ /* 0x000fe40000010000 */
[----:B------:R-:W-:-:S07]  /*18e0*/  WARPGROUP.ARRIVE ;  /* 0x00000000000079c5 */ /* 0x000fce0000000000 */
[----:B------:R-:W-:Y:S01]  /*18f0*/  HGMMA.64x128x16.F32.BF16 R24, gdesc[UR4], RZ, !UPT, gsb0 ;  /* 0x01e00000041879f0 */ /* 0x000fe2000c0018ff */
[----:B------:R-:W-:Y:S02]  /*1900*/  UIADD3 UR4, UR9, 0x2, URZ ;  /* 0x0000000209047890 */ /* 0x000fe4000fffe03f */
[----:B------:R-:W-:Y:S01]  /*1910*/  UIADD3 UR6, UR10, 0x2, URZ ;  /* 0x000000020a067890 */ /* 0x000fe2000fffe03f */
[----:B------:R-:W-:Y:S01]  /*1920*/  UMOV UR5, 0x40000040 ;  /* 0x4000004000057882 */ /* 0x000fe20000000000 */
[----:B------:R-:W-:Y:S01]  /*1930*/  UMOV UR7, 0x40000040 ;  /* 0x4000004000077882 */ /* 0x000fe20000000000 */
[----:B------:R-:W-:Y:S02]  /*1940*/  WARPGROUP.DEPBAR.LE gsb0, 0x0 ;  /* 0x00008000000079c5 */ /* 0x000fe40000010000 */
[----:B------:R-:W-:-:S06]  /*1950*/  WARPGROUP.ARRIVE ;  /* 0x00000000000079c5 */ /* 0x000fcc0000000000 */
[----:B------:R-:W-:Y:S01]  /*1960*/  HGMMA.64x128x16.F32.BF16 R88, gdesc[UR4], R88, gsb0 ;  /* 0x01e00000045879f0 */ /* 0x000fe20008001858 */
[----:B------:R-:W-:Y:S01]  /*1970*/  UIADD3 UR4, UR9, 0x402, URZ ;  /* 0x0000040209047890 */ /* 0x000fe2000fffe03f */
[----:B------:R-:W-:Y:S01]  /*1980*/  UMOV UR5, 0x40000040 ;  /* 0x4000004000057882 */ /* 0x000fe20000000000 */
[----:B------:R-:W-:Y:S02]  /*1990*/  WARPGROUP.DEPBAR.LE gsb0, 0x0 ;  /* 0x00008000000079c5 */ /* 0x000fe40000010000 */
[----:B------:R-:W-:-:S07]  /*19a0*/  WARPGROUP.ARRIVE ;  /* 0x00000000000079c5 */ /* 0x000fce0000000000 */
[----:B------:R-:W-:Y:S01]  /*19b0*/  HGMMA.64x128x16.F32.BF16 R24, gdesc[UR4], R24, gsb0 ;  /* 0x01e00000041879f0 */ /* 0x000fe20008001818 */
        /* <DEDUP_REMOVED lines=23> */
[----:B------:R-:W-:Y:S03]  /*1b30*/  HGMMA.64x128x16.F32.BF16 R24, gdesc[UR4], R24, gsb0 ;  /* 0x01e00000041879f0 */ /* 0x000fe60008001818 */
[----:B------:R-:W-:Y:S02]  /*1b40*/  WARPGROUP.DEPBAR.LE gsb0, 0x0 ;  /* 0x00008000000079c5 */ /* 0x000fe40000010000 */
[----:B------:R-:W-:Y:S05]  /*1b50*/  @!P1 BRA `(.L_x_24) ;  /* 0x00000004005c9947 */ /* 0x000fea0003800000 */
[----:B------:R-:W-:Y:S02]  /*1b60*/  UIADD3 UR9, UR49, 0x1, URZ ;  /* 0x0000000131097890 */ /* 0x000fe4000fffe03f */
[----:B------:R-:W-:Y:S02]  /*1b70*/  UMOV UR10, UR49 ;  /* 0x00000031000a7c82 */ /* 0x000fe40008000000 */
[----:B------:R-:W-:-:S04]  /*1b80*/  UISETP.NE.AND UP0, UPT, UR9, 0x4, UPT ;  /* 0x000000040900788c */ /* 0x000fc8000bf05270 */
[----:B------:R-:W-:Y:S02]  /*1b90*/  USEL UR4, URZ, 0x1, UP0 ;  /* 0x000000013f047887 */ /* 0x000fe40008000000 */
[----:B------:R-:W-:Y:S02]  /*1ba0*/  USEL UR9, UR9, URZ, UP0 ;  /* 0x0000003f09097287 */ /* 0x000fe40008000000 */
[----:B------:R-:W-:-:S06]  /*1bb0*/  ULOP3.LUT UR4, UR48, UR4, URZ, 0x3c, !UPT ;  /* 0x0000000430047292 */ /* 0x000fcc000f8e3c3f */
[----:B------:R-:W-:-:S07]  /*1bc0*/  MOV R5, UR4 ;  /* 0x0000000400057c02 */ /* 0x000fce0008000f00 */
.L_x_31:
[----:B-12---:R-:W-:Y:S05]  /*1bd0*/  @!P0 BRA `(.L_x_25) ;  /* 0x0000000000048947 */ /* 0x006fea0003800000 */
[----:B------:R-:W-:Y:S01]  /*1be0*/  BPT.TRAP 0x1 ;  /* 0x000000040000795c */ /* 0x000fe20000300000 */
.L_x_25:
[----:B------:R-:W-:Y:S01]  /*1bf0*/  ULEA UR4, UR9, UR52, 0x3 ;  /* 0x0000003409047291 */ /* 0x000fe2000f8e183f */
[----:B------:R-:W-:-:S08]  /*1c00*/  SHF.L.U32 R3, R5, 0x1f, RZ ;  /* 0x0000001f05037819 */ /* 0x000fd000000006ff */
[----:B------:R1:W2:Y:S01]  /*1c10*/  SYNCS.PHASECHK.TRANS64.TRYWAIT P1, [UR4], R3 ;  /* 0x00000003ff0075a7 */ /* 0x0002a20008020144 */
[----:B------:R-:W-:Y:S05]  /*1c20*/  @!P0 BRA `(.L_x_26) ;  /* 0x0000000000048947 */ /* 0x000fea0003800000 */
[----:B------:R-:W-:Y:S01]  /*1c30*/  BPT.TRAP 0x1 ;  /* 0x000000040000795c */ /* 0x000fe20000300000 */
.L_x_26:
[----:B--2---:R-:W-:Y:S05]  /*1c40*/  @P1 BRA `(.L_x_27) ;  /* 0x0000000000081947 */ /* 0x004fea0003800000 */
[----:B------:R-:W2:Y:S02]  /*1c50*/  SYNCS.PHASECHK.TRANS64.TRYWAIT P1, [UR4], R3 ;  /* 0x00000003ff0075a7 */ /* 0x000ea40008020144 */
[----:B--2---:R-:W-:Y:S05]  /*1c60*/  @!P1 BRA `(.L_x_28) ;  /* 0x0000008c00009947 */ /* 0x004fea0003800000 */
.L_x_27:
[----:B------:R-:W-:Y:S01]  /*1c70*/  ULEA UR11, UR9, UR44, 0xb ;  /* 0x0000002c090b7291 */ /* 0x000fe2000f8e583f */
[----:B------:R-:W-:Y:S01]  /*1c80*/  WARPGROUP.ARRIVE ;  /* 0x00000000000079c5 */ /* 0x000fe20000000000 */
[----:B------:R-:W-:Y:S01]  /*1c90*/  ULEA UR12, UR9, UR8, 0xa ;  /* 0x00000008090c7291 */ /* 0x000fe2000f8e503f */
[----:B------:R-:W-:Y:S01]  /*1ca0*/  UMOV UR5, 0x40000040 ;  /* 0x4000004000057882 */ /* 0x000fe20000000000 */
[----:B------:R-:W-:-:S03]  /*1cb0*/  UMOV UR7, 0x40000040 ;  /* 0x4000004000077882 */ /* 0x000fc60000000000 */
[----:B------:R-:W-:Y:S02]  /*1cc0*/  UMOV UR4, UR11 ;  /* 0x0000000b00047c82 */ /* 0x000fe40008000000 */
[----:B------:R-:W-:Y:S02]  /*1cd0*/  UMOV UR6, UR12 ;  /* 0x0000000c00067c82 */ /* 0x000fe40008000000 */
        /* <DEDUP_REMOVED lines=44> */
[----:B------:R-:W-:Y:S01]  /*1fa0*/  BPT.TRAP 0x1 ;  /* 0x000000040000795c */ /* 0x000fe20000300000 */
.L_x_29:
[----:B------:R-:W-:Y:S01]  /*1fb0*/  ULEA UR4, UR10, UR52, 0x3 ;  /* 0x000000340a047291 */ /* 0x000fe2000f8e183f */
[----:B------:R-:W-:-:S03]  /*1fc0*/  ISETP.GT.U32.AND P1, PT, R22, 0x1, PT ;  /* 0x000000011600780c */ /* 0x000fc60003f24070 */
[----:B------:R-:W-:-:S04]  /*1fd0*/  UIADD3 UR4, UR4, 0x20, URZ ;  /* 0x0000002004047890 */ /* 0x000fc8000fffe03f */
[----:B------:R-:W-:-:S09]  /*1fe0*/  UPRMT UR4, URZ, 0x654, UR4 ;  /* 0x000006543f047896 */ /* 0x000fd20008000004 */
[----:B------:R-:W-:Y:S01]  /*1ff0*/  SYNCS.ARRIVE.TRANS64.RED.A1T0 RZ, [UR4], RZ ;  /* 0x000000ffffff79a7 */ /* 0x000fe20008100404 */
[----:B------:R-:W-:Y:S05]  /*2000*/  @P1 BRA `(.L_x_30) ;  /* 0x0000000000041947 */ /* 0x000fea0003800000 */
[----:B------:R-:W-:Y:S01]  /*2010*/  BPT.TRAP 0x1 ;  /* 0x000000040000795c */ /* 0x000fe20000300000 */
.L_x_30:
[----:B------:R-:W-:Y:S01]  /*2020*/  UIADD3 UR9, UR9, 0x1, URZ ;  /* 0x0000000109097890 */ /* 0x000fe2000fffe03f */
[C---:B------:R-:W-:Y:S01]  /*2030*/  ISETP.GT.AND P1, PT, R0.reuse, 0x1, PT ;  /* 0x000000010000780c */ /* 0x040fe20003f24270 */
[----:B------:R-:W-:Y:S01]  /*2040*/  UIADD3 UR10, UR10, 0x1, URZ ;  /* 0x000000010a0a7890 */ /* 0x000fe2000fffe03f */
[----:B------:R-:W-:Y:S01]  /*2050*/  VIADD R0, R0, 0xffffffff ;  /* 0xffffffff00007836 */ /* 0x000fe20000000000 */
[----:B------:R-:W-:Y:S02]  /*2060*/  UISETP.NE.AND UP0, UPT, UR9, 0x4, UPT ;  /* 0x000000040900788c */ /* 0x000fe4000bf05270 */
[----:B------:R-:W-:Y:S02]  /*2070*/  UISETP.NE.AND UP1, UPT, UR10, 0x4, UPT ;  /* 0x000000040a00788c */ /* 0x000fe4000bf25270 */
[----:B------:R-:W-:Y:S02]  /*2080*/  USEL UR4, URZ, 0x1, UP0 ;  /* 0x000000013f047887 */ /* 0x000fe40008000000 */
[----:B------:R-:W-:-:S02]  /*2090*/  USEL UR9, UR9, URZ, UP0 ;  /* 0x0000003f09097287 */ /* 0x000fc40008000000 */
[----:B------:R-:W-:Y:S02]  /*20a0*/  USEL UR10, UR10, URZ, UP1 ;  /* 0x0000003f0a0a7287 */ /* 0x000fe40008800000 */
[----:B------:R-:W-:Y:S01]  /*20b0*/  LOP3.LUT R5, R5, UR4, RZ, 0x3c, !PT ;  /* 0x0000000405057c12 */ /* 0x000fe2000f8e3cff */
[----:B------:R-:W-:Y:S09]  /*20c0*/  @P1 BRA `(.L_x_31) ;  /* 0xfffffff800c01947 */ /* 0x000ff2000383ffff */
.L_x_24:
[----:B------:R-:W3:Y:S02]  /*20d0*/  LDC R0, c[0x0][0x28c] ;  /* 0x0000a300ff007b82 */ /* 0x000ee40000000800 */
[----:B---3--:R-:W-:-:S13]  /*20e0*/  ISETP.GE.AND P1, PT, R0, 0x1, PT ;  /* 0x000000010000780c */ /* 0x008fda0003f26270 */
[----:B------:R-:W-:Y:S05]  /*20f0*/  @!P1 BRA `(.L_x_32) ;  /* 0x0000000000349947 */ /* 0x000fea0003800000 */
[----:B------:R-:W-:Y:S05]  /*2100*/  @!P0 BRA `(.L_x_33) ;  /* 0x0000000000048947 */ /* 0x000fea0003800000 */
[----:B------:R-:W-:Y:S01]  /*2110*/  BPT.TRAP 0x1 ;  /* 0x000000040000795c */ /* 0x000fe20000300000 */
.L_x_33:
[----:B------:R-:W-:Y:S01]  /*2120*/  UISETP.LT.AND UP0, UPT, UR50, 0x1, UPT ;  /* 0x000000013200788c */ /* 0x000fe2000bf01270 */
[----:B------:R-:W-:-:S03]  /*2130*/  ISETP.GT.U32.AND P0, PT, R22, 0x1, PT ;  /* 0x000000011600780c */ /* 0x000fc60003f04070 */
[----:B------:R-:W-:-:S04]  /*2140*/  USEL UR4, UR50, 0x1, UP0 ;  /* 0x0000000132047887 */ /* 0x000fc80008000000 */
[----:B------:R-:W-:-:S04]  /*2150*/  UIADD3 UR4, UR49, UR50, -UR4 ;  /* 0x0000003231047290 */ /* 0x000fc8000fffe804 */
[----:B------:R-:W-:-:S04]  /*2160*/  USHF.L.U32 UR4, UR4, 0x3, URZ ;  /* 0x0000000304047899 */ /* 0x000fc8000800063f */
[----:B------:R-:W-:-:S04]  /*2170*/  ULOP3.LUT UR4, UR4, 0x18, URZ, 0xc0, !UPT ;  /* 0x0000001804047892 */ /* 0x000fc8000f8ec03f */
[----:B------:R-:W-:-:S04]  /*2180*/  UIADD3 UR4, UR52, 0x20, UR4 ;  /* 0x0000002034047890 */ /* 0x000fc8000fffe004 */
[----:B------:R-:W-:-:S09]  /*2190*/  UPRMT UR4, URZ, 0x654, UR4 ;  /* 0x000006543f047896 */ /* 0x000fd20008000004 */
[----:B------:R-:W-:Y:S01]  /*21a0*/  SYNCS.ARRIVE.TRANS64.RED.A1T0 RZ, [UR4], RZ ;  /* 0x000000ffffff79a7 */ /* 0x000fe20008100404 */
[----:B------:R-:W-:Y:S05]  /*21b0*/  @P0 BRA `(.L_x_32) ;  /* 0x0000000000040947 */ /* 0x000fea0003800000 */
[----:B------:R-:W-:Y:S01]  /*21c0*/  BPT.TRAP 0x1 ;  /* 0x000000040000795c */ /* 0x000fe20000300000 */
.L_x_32:
[----:B------:R-:W-:Y:S01]  /*21d0*/  UIADD3 UR4, UR52, 0x200, URZ ;  /* 0x0000020034047890 */ /* 0x000fe2000fffe03f */
[----:B------:R-:W-:Y:S02]  /*21e0*/  R2UR UR46, R154 ;  /* 0x000000009a2e72ca */ /* 0x000fe400000e0000 */
[----:B------:R-:W-:Y:S01]  /*21f0*/  R2UR UR45, R153 ;  /* 0x00000000992d72ca */ /* 0x000fe200000e0000 */
[----:B------:R-:W-:-:S06]  /*2200*/  ULOP3.LUT UP0, URZ, UR4, 0x1bf, URZ, 0xc0, !UPT ;  /* 0x000001bf043f7892 */ /* 0x000fcc000f80c03f */
[----:B------:R-:W-:-:S04]  /*2210*/  PLOP3.LUT P0, PT, PT, PT, UP0, 0x80, 0x0 ;  /* 0x000000000000781c */ /* 0x000fc80003f0f008 */
[----:B------:R-:W-:Y:S02]  /*2220*/  USHF.L.U32 UR46, UR46, 0x8, URZ ;  /* 0x000000082e2e7899 */ /* 0x000fe4000800063f */
[----:B------:R-:W-:-:S07]  /*2230*/  USHF.L.U32 UR45, UR45, 0x7, URZ ;  /* 0x000000072d2d7899 */ /* 0x000fce000800063f */
[----:B------:R-:W-:Y:S05]  /*2240*/  @!P0 BRA `(.L_x_34) ;  /* 0x00000000007c8947 */ /* 0x000fea0003800000 */
[----:B------:R-:W-:Y:S01]  /*2250*/  MOV R23, 0x0 ;  /* 0x0000000000177802 */ /* 0x000fe20000000f00 */
[----:B------:R-:W-:Y:S01]  /*2260*/  ULDC.64 UR4, c[0x4][0x80] ;  /* 0x0100200000047ab9 */ /* 0x000fe20000000a00 */
[----:B------:R-:W-:Y:S01]  /*2270*/  ULDC.64 UR6, c[0x4][0x10] ;  /* 0x0100040000067ab9 */ /* 0x000fe20000000a00 */
[----:B--2---:R-:W-:Y:S01]  /*2280*/  IMAD.U32 R4, RZ, RZ, UR4 ;  /* 0x00000004ff047e24 */ /* 0x004fe2000f8e00ff */
[----:B------:R2:W3:Y:S01]  /*2290*/  LDC.64 R14, c[0x4][R23] ;  /* 0x01000000170e7b82 */ /* 0x0004e20000000a00 */
[----:B------:R-:W-:Y:S01]  /*22a0*/  IMAD.U32 R5, RZ, RZ, UR5 ;  /* 0x00000005ff057e24 */ /* 0x000fe2000f8e00ff */
[----:B------:R-:W-:Y:S01]  /*22b0*/  ULDC.64 UR4, c[0x4][0x88] ;  /* 0x0100220000047ab9 */ /* 0x000fe20000000a00 */
[----:B------:R-:W-:Y:S01]  /*22c0*/  IMAD.U32 R10, RZ, RZ, UR6 ;  /* 0x00000006ff0a7e24 */ /* 0x000fe2000f8e00ff */
[----:B------:R-:W-:Y:S01]  /*22d0*/  MOV R6, UR4 ;  /* 0x0000000400067c02 */ /* 0x000fe20008000f00 */
[----:B------:R-:W-:Y:S01]  /*22e0*/  IMAD.U32 R7, RZ, RZ, UR5 ;  /* 0x00000005ff077e24 */ /* 0x000fe2000f8e00ff */
[----:B------:R-:W-:Y:S01]  /*22f0*/  MOV R8, 0x70 ;  /* 0x0000007000087802 */ /* 0x000fe20000000f00 */
[----:B------:R-:W-:-:S02]  /*2300*/  IMAD.U32 R11, RZ, RZ, UR7 ;  /* 0x00000007ff0b7e24 */ /* 0x000fc4000f8e00ff */
[----:B------:R-:W-:Y:S02]  /*2310*/  IMAD.MOV.U32 R12, RZ, RZ, 0x1 ;  /* 0x00000001ff0c7424 */ /* 0x000fe400078e00ff */
[----:B--2---:R-:W-:-:S07]  /*2320*/  IMAD.MOV.U32 R13, RZ, RZ, RZ ;  /* 0x000000ffff0d7224 */ /* 0x004fce00078e00ff */
[----:B------:R-:W-:-:S07]  /*2330*/  LEPC R20, `(.L_x_35) ;  /* 0x000000001014794e */ /* 0x000fce0000000000 */
[----:B-1-3--:R-:W-:Y:S05]  /*2340*/  CALL.ABS.NOINC R14 ;  /* 0x000000000e007343 */ /* 0x00afea0003c00000 */
.L_x_35:
[----:B------:R1:W2:Y:S01]  /*2350*/  LDC.64 R14, c[0x4][R23] ;  /* 0x01000000170e7b82 */ /* 0x0002a20000000a00 */
[----:B------:R-:W-:Y:S01]  /*2360*/  ULDC.64 UR4, c[0x4][0x80] ;  /* 0x0100200000047ab9 */ /* 0x000fe20000000a00 */
[----:B------:R-:W-:Y:S01]  /*2370*/  ULDC.64 UR6, c[0x4][0x10] ;  /* 0x0100040000067ab9 */ /* 0x000fe20000000a00 */
[----:B------:R-:W-:Y:S01]  /*2380*/  IMAD.U32 R4, RZ, RZ, UR4 ;  /* 0x00000004ff047e24 */ /* 0x000fe2000f8e00ff */
[----:B------:R-:W-:Y:S01]  /*2390*/  MOV R5, UR5 ;  /* 0x0000000500057c02 */ /* 0x000fe20008000f00 */
[----:B------:R-:W-:Y:S01]  /*23a0*/  ULDC.64 UR4, c[0x4][0x88] ;  /* 0x0100220000047ab9 */ /* 0x000fe20000000a00 */
[----:B------:R-:W-:Y:S01]  /*23b0*/  IMAD.U32 R10, RZ, RZ, UR6 ;  /* 0x00000006ff0a7e24 */ /* 0x000fe2000f8e00ff */
[----:B------:R-:W-:Y:S01]  /*23c0*/  MOV R11, UR7 ;  /* 0x00000007000b7c02 */ /* 0x000fe20008000f00 */
[----:B------:R-:W-:Y:S02]  /*23d0*/  IMAD.U32 R6, RZ, RZ, UR4 ;  /* 0x00000004ff067e24 */ /* 0x000fe4000f8e00ff */
[----:B------:R-:W-:-:S02]  /*23e0*/  IMAD.U32 R7, RZ, RZ, UR5 ;  /* 0x00000005ff077e24 */ /* 0x000fc4000f8e00ff */
[----:B------:R-:W-:Y:S02]  /*23f0*/  IMAD.MOV.U32 R8, RZ, RZ, 0x70 ;  /* 0x00000070ff087424 */ /* 0x000fe400078e00ff */
[----:B------:R-:W-:Y:S02]  /*2400*/  IMAD.MOV.U32 R12, RZ, RZ, 0x1 ;  /* 0x00000001ff0c7424 */ /* 0x000fe400078e00ff */
[----:B-1----:R-:W-:-:S07]  /*2410*/  IMAD.MOV.U32 R13, RZ, RZ, RZ ;  /* 0x000000ffff0d7224 */ /* 0x002fce00078e00ff */
[----:B------:R-:W-:-:S07]  /*2420*/  LEPC R20, `(.L_x_34) ;  /* 0x000000001014794e */ /* 0x000fce0000000000 */
[----:B--2---:R-:W-:Y:S05]  /*2430*/  CALL.ABS.NOINC R14 ;  /* 0x000000000e007343 */ /* 0x004fea0003c00000 */
.L_x_34:
[----:B--2---:R-:W2:Y:S01]  /*2440*/  LDC R4, c[0x0][0x288] ;  /* 0x0000a200ff047b82 */ /* 0x004ea20000000800 */
[----:B------:R-:W-:Y:S01]  /*2450*/  ULDC.64 UR4, c[0x0][0x590] ;  /* 0x0001640000047ab9 */ /* 0x000fe20000000a00 */
[----:B------:R-:W-:Y:S01]  /*2460*/  SHF.R.U32.HI R0, RZ, 0x2, R18 ;  /* 0x00000002ff007819 */ /* 0x000fe20000011612 */
[----:B------:R-:W-:Y:S01]  /*2470*/  IMAD.U32 R164, RZ, RZ, UR5 ;  /* 0x00000005ffa47e24 */ /* 0x000fe2000f8e00ff */
[----:B------:R-:W-:Y:S01]  /*2480*/  MOV R165, UR4 ;  /* 0x0000000400a57c02 */ /* 0x000fe20008000f00 */
[----:B------:R-:W-:Y:S01]  /*2490*/  ULDC UR4, c[0x0][0x284] ;  /* 0x0000a10000047ab9 */ /* 0x000fe20000000800 */
[C---:B------:R-:W-:Y:S02]  /*24a0*/  LOP3.LUT R6, R18.reuse, 0xe0, RZ, 0xc0, !PT ;  /* 0x000000e012067812 */ /* 0x040fe400078ec0ff */
[----:B------:R-:W-:Y:S02]  /*24b0*/  ISETP.NE.U32.AND P1, PT, R165, RZ, PT ;  /* 0x000000ffa500720c */ /* 0x000fe40003f25070 */
[----:B-1----:R-:W-:-:S02]  /*24c0*/  LOP3.LUT R3, R18, 0x3, RZ, 0xc0, !PT ;  /* 0x0000000312037812 */ /* 0x002fc400078ec0ff */
[----:B------:R-:W-:Y:S02]  /*24d0*/  ISETP.NE.AND.EX P1, PT, R164, RZ, PT, P1 ;  /* 0x000000ffa400720c */ /* 0x000fe40003f25310 */
[----:B------:R-:W-:Y:S02]  /*24e0*/  LOP3.LUT R9, R0, 0x7, RZ, 0xc0, !PT ;  /* 0x0000000700097812 */ /* 0x000fe400078ec0ff */
[----:B------:R-:W-:Y:S01]  /*24f0*/  SHF.R.U32.HI R0, RZ, 0x1, R6 ;  /* 0x00000001ff007819 */ /* 0x000fe20000011606 */
[----:B--2---:R-:W-:-:S03]  /*2500*/  IMAD R4, R3, -0x2, R4 ;  /* 0xfffffffe03047824 */ /* 0x004fc600078e0204 */
[----:B------:R-:W-:Y:S01]  /*2510*/  IADD3 R3, -R0, UR4, -R9 ;  /* 0x0000000400037c10 */ /* 0x000fe2000fffe909 */
[----:B------:R-:W-:-:S04]  /*2520*/  IMAD R153, R153, -0x80, R4 ;  /* 0xffffff8099997824 */ /* 0x000fc800078e0204 */
[----:B------:R-:W-:Y:S01]  /*2530*/  IMAD R154, R154, -0x100, R3 ;  /* 0xffffff009a9a7824 */ /* 0x000fe200078e0203 */
[----:B------:R-:W-:Y:S06]  /*2540*/  @!P1 BRA `(.L_x_36) ;  /* 0x0000000000549947 */ /* 0x000fec0003800000 */
[----:B------:R-:W-:Y:S02]  /*2550*/  ULDC.64 UR4, c[0x0][0x588] ;  /* 0x0001620000047ab9 */ /* 0x000fe40000000a00 */
[----:B------:R-:W-:-:S04]  /*2560*/  ISETP.NE.U32.AND P0, PT, RZ, UR4, PT ;  /* 0x00000004ff007c0c */ /* 0x000fc8000bf05070 */
[----:B------:R-:W-:-:S13]  /*2570*/  ISETP.NE.AND.EX P0, PT, RZ, UR5, PT, P0 ;  /* 0x00000005ff007c0c */ /* 0x000fda000bf05300 */
[----:B------:R-:W-:Y:S05]  /*2580*/  @!P0 BRA `(.L_x_37) ;  /* 0x0000000000288947 */ /* 0x000fea0003800000 */
[----:B------:R-:W1:Y:S01]  /*2590*/  LDC.64 R4, c[0x0][0x588] ;  /* 0x00016200ff047b82 */ /* 0x000e620000000a00 */
[----:B------:R-:W-:-:S04]  /*25a0*/  IMAD R3, R165, UR47, RZ ;  /* 0x0000002fa5037c24 */ /* 0x000fc8000f8e02ff */
[----:B-1----:R-:W-:-:S05]  /*25b0*/  IMAD.WIDE R4, R3, 0x4, R4 ;  /* 0x0000000403047825 */ /* 0x002fca00078e0204 */
[----:B------:R-:W2:Y:S01]  /*25c0*/  LDG.E R162, desc[UR42][R4.64] ;  /* 0x0000002a04a27981 */ /* 0x000ea2000c1e1900 */
[----:B------:R-:W-:Y:S01]  /*25d0*/  IMAD.MOV.U32 R152, RZ, RZ, 0x1 ;  /* 0x00000001ff987424 */ /* 0x000fe200078e00ff */
[----:B------:R-:W-:Y:S01]  /*25e0*/  MOV R157, 0x1 ;  /* 0x00000001009d7802 */ /* 0x000fe20000000f00 */
[----:B------:R-:W-:Y:S02]  /*25f0*/  IMAD.MOV.U32 R158, RZ, RZ, 0x1 ;  /* 0x00000001ff9e7424 */ /* 0x000fe400078e00ff */
[--C-:B--2---:R-:W-:Y:S02]  /*2600*/  IMAD.MOV.U32 R159, RZ, RZ, R162.reuse ;  /* 0x000000ffff9f7224 */ /* 0x104fe400078e00a2 */
[----:B------:R-:W-:Y:S01]  /*2610*/  IMAD.MOV.U32 R156, RZ, RZ, R162 ;  /* 0x000000ffff9c7224 */ /* 0x000fe200078e00a2 */
[----:B------:R-:W-:Y:S06]  /*2620*/  BRA `(.L_x_36) ;  /* 0x00000000001c7947 */ /* 0x000fec0003800000 */
.L_x_37:
[----:B------:R-:W-:Y:S01]  /*2630*/  ULDC UR4, c[0x0][0x580] ;  /* 0x0001600000047ab9 */ /* 0x000fe20000000800 */
[----:B------:R-:W-:Y:S01]  /*2640*/  IMAD.MOV.U32 R152, RZ, RZ, 0x1 ;  /* 0x00000001ff987424 */ /* 0x000fe200078e00ff */
[----:B------:R-:W-:Y:S01]  /*2650*/  MOV R158, 0x1 ;  /* 0x00000001009e7802 */ /* 0x000fe20000000f00 */
[----:B------:R-:W-:Y:S01]  /*2660*/  IMAD.MOV.U32 R157, RZ, RZ, 0x1 ;  /* 0x00000001ff9d7424 */ /* 0x000fe200078e00ff */
[----:B------:R-:W-:Y:S01]  /*2670*/  MOV R156, UR4 ;  /* 0x00000004009c7c02 */ /* 0x000fe20008000f00 */
[----:B------:R-:W-:Y:S02]  /*2680*/  IMAD.U32 R162, RZ, RZ, UR4 ;  /* 0x00000004ffa27e24 */ /* 0x000fe4000f8e00ff */
[----:B------:R-:W-:-:S07]  /*2690*/  IMAD.U32 R159, RZ, RZ, UR4 ;  /* 0x00000004ff9f7e24 */ /* 0x000fce000f8e00ff */
.L_x_36:
[----:B------:R-:W1:Y:S02]  /*26a0*/  LDC.64 R10, c[0x0][0x5b0] ;  /* 0x00016c00ff0a7b82 */ /* 0x000e640000000a00 */
[----:B-1----:R-:W-:-:S04]  /*26b0*/  ISETP.NE.U32.AND P0, PT, R10, RZ, PT ;  /* 0x000000ff0a00720c */ /* 0x002fc80003f05070 */
[----:B------:R-:W-:-:S13]  /*26c0*/  ISETP.NE.AND.EX P0, PT, R11, RZ, PT, P0 ;  /* 0x000000ff0b00720c */ /* 0x000fda0003f05300 */
[----:B------:R-:W-:Y:S05]  /*26d0*/  @!P0 BRA `(.L_x_38) ;  /* 0x00000000002c8947 */ /* 0x000fea0003800000 */
[----:B------:R-:W-:Y:S02]  /*26e0*/  ULDC.64 UR4, c[0x0][0x5a8] ;  /* 0x00016a0000047ab9 */ /* 0x000fe40000000a00 */
[----:B------:R-:W-:-:S04]  /*26f0*/  ISETP.NE.U32.AND P0, PT, RZ, UR4, PT ;  /* 0x00000004ff007c0c */ /* 0x000fc8000bf05070 */
[----:B------:R-:W-:-:S13]  /*2700*/  ISETP.NE.AND.EX P0, PT, RZ, UR5, PT, P0 ;  /* 0x00000005ff007c0c */ /* 0x000fda000bf05300 */
[----:B------:R-:W-:Y:S05]  /*2710*/  @!P0 BRA `(.L_x_39) ;  /* 0x0000000000148947 */ /* 0x000fea0003800000 */
[----:B------:R-:W1:Y:S01]  /*2720*/  LDC.64 R4, c[0x0][0x5a8] ;  /* 0x00016a00ff047b82 */ /* 0x000e620000000a00 */
[----:B------:R-:W-:-:S04]  /*2730*/  IMAD R3, R10, UR47, RZ ;  /* 0x0000002f0a037c24 */ /* 0x000fc8000f8e02ff */
[----:B-1----:R-:W-:-:S05]  /*2740*/  IMAD.WIDE R4, R3, 0x4, R4 ;  /* 0x0000000403047825 */ /* 0x002fca00078e0204 */
[----:B------:R1:W5:Y:S01]  /*2750*/  LDG.E R160, desc[UR42][R4.64] ;  /* 0x0000002a04a07981 */ /* 0x000362000c1e1900 */
[----:B------:R-:W-:Y:S05]  /*2760*/  BRA `(.L_x_38) ;  /* 0x0000000000087947 */ /* 0x000fea0003800000 */
.L_x_39:
[----:B------:R-:W-:Y:S02]  /*2770*/  ULDC UR4, c[0x0][0x5a0] ;  /* 0x0001680000047ab9 */ /* 0x000fe40000000800 */
[----:B------:R-:W-:-:S07]  /*2780*/  IMAD.U32 R160, RZ, RZ, UR4 ;  /* 0x00000004ffa07e24 */ /* 0x000fce000f8e00ff */
.L_x_38:
[----:B------:R-:W2:Y:S01]  /*2790*/  LDC.64 R10, c[0x0][0x5c0] ;  /* 0x00017000ff0a7b82 */ /* 0x000ea20000000a00 */
[----:B------:R-:W-:Y:S01]  /*27a0*/  ULDC.64 UR4, c[0x0][0x588] ;  /* 0x0001620000047ab9 */ /* 0x000fe20000000a00 */
[----:B------:R-:W-:Y:S02]  /*27b0*/  ISETP.EQ.U32.AND P4, PT, R165, RZ, PT ;  /* 0x000000ffa500720c */ /* 0x000fe40003f82070 */
[----:B------:R-:W-:Y:S02]  /*27c0*/  ISETP.NE.U32.AND P3, PT, RZ, UR4, PT ;  /* 0x00000004ff007c0c */ /* 0x000fe4000bf65070 */
[----:B------:R-:W-:Y:S02]  /*27d0*/  LOP3.LUT P5, RZ, R157, 0xff, RZ, 0xc0, !PT ;  /* 0x000000ff9dff7812 */ /* 0x000fe400078ac0ff */
[----:B------:R-:W3:Y:S01]  /*27e0*/  LDC R21, c[0x0][0x5c8] ;  /* 0x00017200ff157b82 */ /* 0x000ee20000000800 */
[----:B------:R-:W-:Y:S02]  /*27f0*/  ISETP.NE.AND.EX P3, PT, RZ, UR5, PT, P3 ;  /* 0x00000005ff007c0c */ /* 0x000fe4000bf65330 */
[----:B------:R-:W-:-:S02]  /*2800*/  FSEL R3, R156, R159, !P5 ;  /* 0x0000009f9c037208 */ /* 0x000fc40006800000 */
[----:B------:R-:W-:Y:S02]  /*2810*/  ISETP.EQ.OR.EX P4, PT, R164, RZ, !P3, P4 ;  /* 0x000000ffa400720c */ /* 0x000fe40005f82740 */
[----:B------:R-:W-:Y:S02]  /*2820*/  PLOP3.LUT P0, PT, PT, PT, PT, 0x8, 0x0 ;  /* 0x000000000000781c */ /* 0x000fe40003f0e170 */
[----:B------:R-:W-:Y:S02]  /*2830*/  PLOP3.LUT P3, PT, P3, PT, PT, 0x8, 0x0 ;  /* 0x000000000000781c */ /* 0x000fe40001f6e170 */
[C---:B------:R-:W-:Y:S02]  /*2840*/  FSEL R159, R162.reuse, R159, !P1 ;  /* 0x0000009fa29f7208 */ /* 0x040fe40004800000 */
[----:B------:R-:W-:Y:S02]  /*2850*/  FSEL R0, R162, R3, !P1 ;  /* 0x00000003a2007208 */ /* 0x000fe40004800000 */
[----:B--2---:R-:W-:-:S04]  /*2860*/  ISETP.NE.U32.AND P2, PT, R10, RZ, PT ;  /* 0x000000ff0a00720c */ /* 0x004fc80003f45070 */
[----:B------:R-:W-:-:S04]  /*2870*/  ISETP.NE.AND.EX P2, PT, R11, RZ, PT, P2 ;  /* 0x000000ff0b00720c */ /* 0x000fc80003f45320 */
[----:B---3--:R-:W-:Y:S01]  /*2880*/  FSEL R21, R21, RZ, !P2 ;  /* 0x000000ff15157208 */ /* 0x008fe20005000000 */
[----:B------:R-:W-:Y:S08]  /*2890*/  @!P4 BRA `(.L_x_40) ;  /* 0x00000000003cc947 */ /* 0x000ff00003800000 */
[----:B------:R-:W-:Y:S04]  /*28a0*/  BSSY B0, `(.L_x_40) ;  /* 0x000000e000007945 */ /* 0x000fe80003800000 */
[----:B------:R-:W-:Y:S05]  /*28b0*/  @!P1 BRA `(.L_x_41) ;  /* 0x0000000000249947 */ /* 0x000fea0003800000 */
[----:B------:R-:W-:Y:S02]  /*28c0*/  LOP3.LUT P4, RZ, R158, 0xff, RZ, 0xc0, !PT ;  /* 0x000000ff9eff7812 */ /* 0x000fe4000788c0ff */
[----:B------:R-:W-:Y:S02]  /*28d0*/  PLOP3.LUT P0, PT, P3, PT, PT, 0x80, 0x0 ;  /* 0x000000000000781c */ /* 0x000fe40001f0f070 */
[----:B------:R-:W-:-:S09]  /*28e0*/  PRMT R157, RZ, 0x7610, R157 ;  /* 0x00007610ff9d7816 */ /* 0x000fd2000000009d */
[----:B------:R-:W-:Y:S05]  /*28f0*/  @!P4 BRA `(.L_x_42) ;  /* 0x000000000020c947 */ /* 0x000fea0003800000 */
[----:B------:R-:W-:Y:S01]  /*2900*/  FSETP.EQ.AND P0, PT, R162, RZ, PT ;  /* 0x000000ffa200720b */ /* 0x000fe20003f02000 */
[--C-:B------:R-:W-:Y:S01]  /*2910*/  IMAD.MOV.U32 R159, RZ, RZ, R162.reuse ;  /* 0x000000ffff9f7224 */ /* 0x100fe200078e00a2 */
[----:B------:R-:W-:Y:S01]  /*2920*/  PRMT R157, R158, 0x7610, R157 ;  /* 0x000076109e9d7816 */ /* 0x000fe2000000009d */
[----:B------:R-:W-:Y:S01]  /*2930*/  IMAD.MOV.U32 R0, RZ, RZ, R162 ;  /* 0x000000ffff007224 */ /* 0x000fe200078e00a2 */
[----:B------:R-:W-:Y:S09]  /*2940*/  BRA `(.L_x_42) ;  /* 0x00000000000c7947 */ /* 0x000ff20003800000 */
.L_x_41:
[----:B------:R-:W-:Y:S01]  /*2950*/  FSETP.EQ.AND P0, PT, R162, RZ, PT ;  /* 0x000000ffa200720b */ /* 0x000fe20003f02000 */
[----:B------:R-:W-:Y:S01]  /*2960*/  IMAD.MOV.U32 R0, RZ, RZ, R162 ;  /* 0x000000ffff007224 */ /* 0x000fe200078e00a2 */
[----:B------:R-:W-:-:S11]  /*2970*/  MOV R159, R162 ;  /* 0x000000a2009f7202 */ /* 0x000fd60000000f00 */
.L_x_42:
[----:B------:R-:W-:Y:S05]  /*2980*/  BSYNC B0 ;  /* 0x0000000000007941 */ /* 0x000fea0003800000 */
.L_x_40:
[----:B------:R-:W-:Y:S04]  /*2990*/  BSSY B0, `(.L_x_43) ;  /* 0x000000f000007945 */ /* 0x000fe80003800000 */
[----:B------:R-:W-:Y:S05]  /*29a0*/  @!P1 BRA `(.L_x_44) ;  /* 0x0000000000289947 */ /* 0x000fea0003800000 */
[----:B------:R-:W-:Y:S02]  /*29b0*/  LOP3.LUT P1, RZ, R152, 0xff, RZ, 0xc0, !PT ;  /* 0x000000ff98ff7812 */ /* 0x000fe4000782c0ff */
[----:B------:R-:W-:Y:S02]  /*29c0*/  PRMT R158, RZ, 0x7610, R158 ;  /* 0x00007610ff9e7816 */ /* 0x000fe4000000009e */
[----:B------:R-:W-:-:S09]  /*29d0*/  PRMT R157, RZ, 0x7610, R157 ;  /* 0x00007610ff9d7816 */ /* 0x000fd2000000009d */
[----:B------:R-:W-:Y:S05]  /*29e0*/  @!P1 BRA `(.L_x_45) ;  /* 0x0000000000249947 */ /* 0x000fea0003800000 */
[----:B------:R-:W-:Y:S01]  /*29f0*/  FSETP.EQ.AND P3, PT, R162, RZ, PT ;  /* 0x000000ffa200720b */ /* 0x000fe20003f62000 */
[----:B------:R-:W-:Y:S01]  /*2a00*/  IMAD.MOV.U32 R159, RZ, RZ, R162 ;  /* 0x000000ffff9f7224 */ /* 0x000fe200078e00a2 */
[C---:B------:R-:W-:Y:S01]  /*2a10*/  PRMT R158, R152.reuse, 0x7610, R158 ;  /* 0x00007610989e7816 */ /* 0x040fe2000000009e */
[----:B------:R-:W-:Y:S01]  /*2a20*/  IMAD.MOV.U32 R0, RZ, RZ, R162 ;  /* 0x000000ffff007224 */ /* 0x000fe200078e00a2 */
[----:B------:R-:W-:Y:S01]  /*2a30*/  PRMT R157, R152, 0x7610, R157 ;  /* 0x00007610989d7816 */ /* 0x000fe2000000009d */
[----:B------:R-:W-:Y:S08]  /*2a40*/  BRA `(.L_x_45) ;  /* 0x00000000000c7947 */ /* 0x000ff00003800000 */
.L_x_44:
[----:B------:R-:W-:Y:S01]  /*2a50*/  FSETP.EQ.AND P3, PT, R162, RZ, PT ;  /* 0x000000ffa200720b */ /* 0x000fe20003f62000 */
[----:B------:R-:W-:Y:S01]  /*2a60*/  IMAD.MOV.U32 R0, RZ, RZ, R162 ;  /* 0x000000ffff007224 */ /* 0x000fe200078e00a2 */
[----:B------:R-:W-:-:S11]  /*2a70*/  MOV R159, R162 ;  /* 0x000000a2009f7202 */ /* 0x000fd60000000f00 */
.L_x_45:
[----:B------:R-:W-:Y:S05]  /*2a80*/  BSYNC B0 ;  /* 0x0000000000007941 */ /* 0x000fea0003800000 */
.L_x_43:
[--C-:B------:R-:W-:Y:S01]  /*2a90*/  IMAD.MOV.U32 R15, RZ, RZ, R21.reuse ;  /* 0x000000ffff0f7224 */ /* 0x100fe200078e0015 */
[----:B------:R-:W-:Y:S01]  /*2aa0*/  MOV R12, RZ ;  /* 0x000000ff000c7202 */ /* 0x000fe20000000f00 */
[--C-:B------:R-:W-:Y:S02]  /*2ab0*/  IMAD.MOV.U32 R13, RZ, RZ, R21.reuse ;  /* 0x000000ffff0d7224 */ /* 0x100fe400078e0015 */
[----:B------:R-:W-:Y:S02]  /*2ac0*/  IMAD.MOV.U32 R7, RZ, RZ, RZ ;  /* 0x000000ffff077224 */ /* 0x000fe400078e00ff */
[----:B------:R-:W-:Y:S01]  /*2ad0*/  IMAD.MOV.U32 R3, RZ, RZ, R21 ;  /* 0x000000ffff037224 */ /* 0x000fe200078e0015 */
[----:B------:R-:W-:Y:S06]  /*2ae0*/  @!P2 BRA `(.L_x_46) ;  /* 0x000000000080a947 */ /* 0x000fec0003800000 */
[----:B------:R-:W2:Y:S01]  /*2af0*/  LDC.64 R14, c[0x0][0x5d0] ;  /* 0x00017400ff0e7b82 */ /* 0x000ea20000000a00 */
[----:B------:R-:W-:Y:S01]  /*2b00*/  SHF.R.U32.HI R6, RZ, 0x5, R6 ;  /* 0x00000005ff067819 */ /* 0x000fe20000011606 */
[----:B------:R-:W-:Y:S01]  /*2b10*/  USHF.R.S32.HI UR4, URZ, 0x1f, UR47 ;  /* 0x0000001f3f047899 */ /* 0x000fe2000801142f */
[----:B------:R-:W-:-:S03]  /*2b20*/  ISETP.GE.AND P1, PT, R153, 0x1, PT ;  /* 0x000000019900780c */ /* 0x000fc60003f26270 */
[----:B-1----:R-:W-:Y:S01]  /*2b30*/  IMAD.SHL.U32 R4, R6, 0x10, RZ ;  /* 0x0000001006047824 */ /* 0x002fe200078e00ff */
[C---:B------:R-:W-:Y:S02]  /*2b40*/  ISETP.LT.OR P4, PT, R154.reuse, 0x81, !P1 ;  /* 0x000000819a00780c */ /* 0x040fe40004f81670 */
[----:B------:R-:W-:Y:S02]  /*2b50*/  ISETP.LT.OR P5, PT, R154, 0x1, !P1 ;  /* 0x000000019a00780c */ /* 0x000fe40004fa1670 */
[----:B------:R-:W-:-:S04]  /*2b60*/  LOP3.LUT R4, R4, 0xfffffff0, R9, 0xe2, !PT ;  /* 0xfffffff004047812 */ /* 0x000fc800078ee209 */
[----:B------:R-:W-:-:S04]  /*2b70*/  IADD3 R4, R4, UR46, RZ ;  /* 0x0000002e04047c10 */ /* 0x000fc8000fffe0ff */
[--C-:B------:R-:W-:Y:S01]  /*2b80*/  SHF.R.S32.HI R5, RZ, 0x1f, R4.reuse ;  /* 0x0000001fff057819 */ /* 0x100fe20000011404 */
[C---:B--2---:R-:W-:Y:S02]  /*2b90*/  IMAD R6, R14.reuse, UR4, RZ ;  /* 0x000000040e067c24 */ /* 0x044fe4000f8e02ff */
[----:B------:R-:W-:-:S04]  /*2ba0*/  IMAD.WIDE.U32 R4, R14, UR47, R4 ;  /* 0x0000002f0e047c25 */ /* 0x000fc8000f8e0004 */
[----:B------:R-:W-:Y:S01]  /*2bb0*/  IMAD R3, R15, UR47, R6 ;  /* 0x0000002f0f037c24 */ /* 0x000fe2000f8e0206 */
[----:B------:R-:W-:-:S03]  /*2bc0*/  LEA R8, P2, R4, R10, 0x1 ;  /* 0x0000000a04087211 */ /* 0x000fc600078408ff */
[----:B------:R-:W-:-:S05]  /*2bd0*/  IMAD.IADD R3, R5, 0x1, R3 ;  /* 0x0000000105037824 */ /* 0x000fca00078e0203 */
[----:B------:R-:W-:Y:S02]  /*2be0*/  LEA.HI.X R9, R4, R11, R3, 0x1, P2 ;  /* 0x0000000b04097211 */ /* 0x000fe400010f0c03 */
[C---:B------:R-:W-:Y:S02]  /*2bf0*/  ISETP.LT.OR P2, PT, R154.reuse, 0x9, !P1 ;  /* 0x000000099a00780c */ /* 0x040fe40004f41670 */
[----:B------:R-:W-:Y:S01]  /*2c00*/  ISETP.LT.OR P1, PT, R154, 0x89, !P1 ;  /* 0x000000899a00780c */ /* 0x000fe20004f21670 */
[----:B------:R-:W2:Y:S04]  /*2c10*/  @!P4 LDG.E.U16 R3, desc[UR42][R8.64+0x100] ;  /* 0x0001002a0803c981 */ /* 0x000ea8000c1e1500 */
[----:B------:R-:W3:Y:S06]  /*2c20*/  @!P5 LDG.E.U16 R5, desc[UR42][R8.64] ;  /* 0x0000002a0805d981 */ /* 0x000eec000c1e1500 */
[----:B------:R-:W4:Y:S04]  /*2c30*/  @!P2 LDG.E.U16 R4, desc[UR42][R8.64+0x10] ;  /* 0x0000102a0804a981 */ /* 0x000f28000c1e1500 */
[----:B------:R-:W4:Y:S01]  /*2c40*/  @!P1 LDG.E.U16 R6, desc[UR42][R8.64+0x110] ;  /* 0x0001102a08069981 */ /* 0x000f22000c1e1500 */
[----:B------:R-:W-:-:S02]  /*2c50*/  IMAD.MOV.U32 R21, RZ, RZ, RZ ;  /* 0x000000ffff157224 */ /* 0x000fc400078e00ff */
[----:B------:R-:W-:Y:S01]  /*2c60*/  IMAD.MOV.U32 R13, RZ, RZ, RZ ;  /* 0x000000ffff0d7224 */ /* 0x000fe200078e00ff */
[----:B--2---:R-:W-:Y:S02]  /*2c70*/  @!P4 PRMT R21, R3, 0x5410, RZ ;  /* 0x000054100315c816 */ /* 0x004fe400000000ff */
[----:B---3--:R-:W-:-:S04]  /*2c80*/  @!P5 PRMT R13, R5, 0x5410, RZ ;  /* 0x00005410050dd816 */ /* 0x008fc800000000ff */
[----:B----4-:R-:W-:Y:S02]  /*2c90*/  @!P2 PRMT R13, R13, 0x5410, R4 ;  /* 0x000054100d0da816 */ /* 0x010fe40000000004 */
[----:B------:R-:W-:Y:S02]  /*2ca0*/  @!P1 PRMT R21, R21, 0x5410, R6 ;  /* 0x0000541015159816 */ /* 0x000fe40000000006 */
[C---:B------:R-:W-:Y:S02]  /*2cb0*/  SHF.L.U32 R3, R13.reuse, 0x10, RZ ;  /* 0x000000100d037819 */ /* 0x040fe400000006ff */
[----:B------:R-:W-:Y:S01]  /*2cc0*/  LOP3.LUT R13, R13, 0xffff0000, RZ, 0xc0, !PT ;  /* 0xffff00000d0d7812 */ /* 0x000fe200078ec0ff */
[C---:B------:R-:W-:Y:S01]  /*2cd0*/  IMAD.U32 R15, R21.reuse, 0x10000, RZ ;  /* 0x00010000150f7824 */ /* 0x040fe200078e00ff */
[----:B------:R-:W-:-:S07]  /*2ce0*/  LOP3.LUT R21, R21, 0xffff0000, RZ, 0xc0, !PT ;  /* 0xffff000015157812 */ /* 0x000fce00078ec0ff */
.L_x_46:
[----:B------:R-:W-:Y:S01]  /*2cf0*/  BSSY B0, `(.L_x_47) ;  /* 0x0000023000007945 */ /* 0x000fe20003800000 */
[----:B------:R-:W-:Y:S01]  /*2d00*/  IMAD.MOV.U32 R6, RZ, RZ, RZ ;  /* 0x000000ffff067224 */ /* 0x000fe200078e00ff */
[----:B-1----:R-:W-:Y:S02]  /*2d10*/  CS2R R4, SRZ ;  /* 0x0000000000047805 */ /* 0x002fe4000001ff00 */
[----:B------:R-:W-:Y:S02]  /*2d20*/  CS2R R10, SRZ ;  /* 0x00000000000a7805 */ /* 0x000fe4000001ff00 */
[----:B------:R-:W-:Y:S01]  /*2d30*/  CS2R R8, SRZ ;  /* 0x0000000000087805 */ /* 0x000fe2000001ff00 */
[----:B------:R-:W-:Y:S06]  /*2d40*/  @P0 BRA `(.L_x_48) ;  /* 0x0000000000740947 */ /* 0x000fec0003800000 */
[----:B------:R-:W-:-:S13]  /*2d50*/  ISETP.NE.AND P1, PT, R161, 0x3, PT ;  /* 0x00000003a100780c */ /* 0x000fda0003f25270 */
[----:B------:R-:W-:Y:S05]  /*2d60*/  @!P1 BRA `(.L_x_49) ;  /* 0x0000000000049947 */ /* 0x000fea0003800000 */
[----:B------:R-:W-:Y:S01]  /*2d70*/  BPT.TRAP 0x1 ;  /* 0x000000040000795c */ /* 0x000fe20000300000 */
.L_x_49:
[----:B------:R-:W-:Y:S01]  /*2d80*/  SHF.L.U32 R4, RZ, 0x1f, RZ ;  /* 0x0000001fff047819 */ /* 0x000fe200000006ff */
[----:B------:R-:W-:Y:S01]  /*2d90*/  IMAD.MOV.U32 R12, RZ, RZ, 0x1 ;  /* 0x00000001ff0c7424 */ /* 0x000fe200078e00ff */
[----:B------:R-:W-:Y:S02]  /*2da0*/  MOV R7, RZ ;  /* 0x000000ff00077202 */ /* 0x000fe40000000f00 */
[----:B------:R-:W1:Y:S02]  /*2db0*/  SYNCS.PHASECHK.TRANS64.TRYWAIT P1, [UR52+0x40], R4 ;  /* 0x00004004ff0075a7 */ /* 0x000e640008020174 */
[----:B-1----:R-:W-:Y:S05]  /*2dc0*/  @!P1 BRA `(.L_x_50) ;  /* 0x0000007800c09947 */ /* 0x002fea0003800000 */
.L_x_234:
[----:B------:R-:W-:Y:S01]  /*2dd0*/  IMAD.MOV.U32 R6, RZ, RZ, RZ ;  /* 0x000000ffff067224 */ /* 0x000fe200078e00ff */
[----:B-1----:R-:W-:Y:S02]  /*2de0*/  CS2R R4, SRZ ;  /* 0x0000000000047805 */ /* 0x002fe4000001ff00 */
[----:B------:R-:W-:Y:S02]  /*2df0*/  CS2R R10, SRZ ;  /* 0x00000000000a7805 */ /* 0x000fe4000001ff00 */
[----:B------:R-:W-:Y:S01]  /*2e00*/  CS2R R8, SRZ ;  /* 0x0000000000087805 */ /* 0x000fe2000001ff00 */
[----:B------:R-:W-:Y:S06]  /*2e10*/  @P3 BRA `(.L_x_48) ;  /* 0x0000000000403947 */ /* 0x000fec0003800000 */
[C---:B------:R-:W-:Y:S01]  /*2e20*/  IMAD.SHL.U32 R4, R18.reuse, 0x10, RZ ;  /* 0x0000001012047824 */ /* 0x040fe200078e00ff */
[C---:B------:R-:W-:Y:S01]  /*2e30*/  SHF.L.U32 R5, R18.reuse, 0x5, RZ ;  /* 0x0000000512057819 */ /* 0x040fe200000006ff */
[----:B------:R-:W-:Y:S01]  /*2e40*/  IMAD.SHL.U32 R9, R18, 0x4, RZ ;  /* 0x0000000412097824 */ /* 0x000fe200078e00ff */
[----:B------:R-:W-:Y:S01]  /*2e50*/  SHF.R.U32.HI R7, RZ, 0x1, R18 ;  /* 0x00000001ff077819 */ /* 0x000fe20000011612 */
[----:B------:R-:W-:Y:S05]  /*2e60*/  WARPSYNC.ALL ;  /* 0x0000000000007948 */ /* 0x000fea0003800000 */
[----:B------:R-:W-:Y:S02]  /*2e70*/  LOP3.LUT R4, R4, 0xe00, RZ, 0xc0, !PT ;  /* 0x00000e0004047812 */ /* 0x000fe400078ec0ff */
[----:B------:R-:W-:-:S02]  /*2e80*/  LOP3.LUT R6, R5, 0xc0, RZ, 0xc0, !PT ;  /* 0x000000c005067812 */ /* 0x000fc400078ec0ff */
[----:B------:R-:W-:Y:S02]  /*2e90*/  LOP3.LUT R4, R4, 0x20, R5, 0xf8, !PT ;  /* 0x0000002004047812 */ /* 0x000fe400078ef805 */
[----:B------:R-:W-:Y:S02]  /*2ea0*/  LOP3.LUT R6, R6, 0x8, R7, 0xf8, !PT ;  /* 0x0000000806067812 */ /* 0x000fe400078ef807 */
[----:B------:R-:W-:Y:S02]  /*2eb0*/  LOP3.LUT R4, R4, 0x100, R5, 0xf8, !PT ;  /* 0x0000010004047812 */ /* 0x000fe400078ef805 */
[----:B------:R-:W-:-:S04]  /*2ec0*/  LOP3.LUT R9, R6, 0x18, R9, 0x78, !PT ;  /* 0x0000001806097812 */ /* 0x000fc800078e7809 */
[----:B------:R-:W-:-:S04]  /*2ed0*/  LOP3.LUT R4, R4, R9, RZ, 0xfc, !PT ;  /* 0x0000000904047212 */ /* 0x000fc800078efcff */
[----:B------:R-:W-:-:S05]  /*2ee0*/  LEA R8, R4, UR52, 0x1 ;  /* 0x0000003404087c11 */ /* 0x000fca000f8e08ff */
[----:B------:R-:W-:Y:S02]  /*2ef0*/  IMAD R4, R155, 0x2, R8 ;  /* 0x000000029b047824 */ /* 0x000fe400078e0208 */
[----:B------:R-:W1:Y:S04]  /*2f00*/  LDSM.16.M88.4 R8, [R8+0x200] ;  /* 0x000200000808783b */ /* 0x000e680000000200 */
[----:B------:R-:W2:Y:S02]  /*2f10*/  LDSM.16.M88.4 R4, [R4+0x200] ;  /* 0x000200000404783b */ /* 0x000ea40000000200 */
.L_x_48:
[----:B------:R-:W-:Y:S05]  /*2f20*/  BSYNC B0 ;  /* 0x0000000000007941 */ /* 0x000fea0003800000 */
.L_x_47:
[----:B------:R-:W-:Y:S01]  /*2f30*/  IMAD.SHL.U32 R195, R18, 0x20, RZ ;  /* 0x0000002012c37824 */ /* 0x000fe200078e00ff */
[C---:B-1----:R-:W-:Y:S01]  /*2f40*/  SHF.L.U32 R23, R8.reuse, 0x10, RZ ;  /* 0x0000001008177819 */ /* 0x042fe200000006ff */
[C---:B------:R-:W-:Y:S01]  /*2f50*/  IMAD.U32 R167, R9.reuse, 0x10000, RZ ;  /* 0x0001000009a77824 */ /* 0x040fe200078e00ff */
[----:B------:R-:W-:Y:S01]  /*2f60*/  LOP3.LUT R153, R8, 0xffff0000, RZ, 0xc0, !PT ;  /* 0xffff000008997812 */ /* 0x000fe200078ec0ff */
[----:B--2---:R-:W-:Y:S01]  /*2f70*/  IMAD.U32 R179, R4, 0x10000, RZ ;  /* 0x0001000004b37824 */ /* 0x004fe200078e00ff */
[----:B------:R-:W-:Y:S01]  /*2f80*/  LOP3.LUT R169, R9, 0xffff0000, RZ, 0xc0, !PT ;  /* 0xffff000009a97812 */ /* 0x000fe200078ec0ff */
[----:B------:R-:W-:Y:S01]  /*2f90*/  IMAD.U32 R187, R6, 0x10000, RZ ;  /* 0x0001000006bb7824 */ /* 0x000fe200078e00ff */
[----:B------:R-:W-:Y:S01]  /*2fa0*/  SHF.R.U32.HI R9, RZ, 0x1, R18 ;  /* 0x00000001ff097819 */ /* 0x000fe20000011612 */
[----:B------:R-:W-:Y:S01]  /*2fb0*/  IMAD.U32 R175, R11, 0x10000, RZ ;  /* 0x000100000baf7824 */ /* 0x000fe200078e00ff */
[----:B------:R-:W-:Y:S01]  /*2fc0*/  LOP3.LUT R8, R195, 0xc0, RZ, 0xc0, !PT ;  /* 0x000000c0c3087812 */ /* 0x000fe200078ec0ff */
[----:B------:R-:W-:Y:S01]  /*2fd0*/  IMAD.U32 R183, R5, 0x10000, RZ ;  /* 0x0001000005b77824 */ /* 0x000fe200078e00ff */
[----:B------:R-:W-:Y:S01]  /*2fe0*/  LOP3.LUT R181, R4, 0xffff0000, RZ, 0xc0, !PT ;  /* 0xffff000004b57812 */ /* 0x000fe200078ec0ff */
[----:B------:R-:W-:Y:S01]  /*2ff0*/  IMAD.U32 R191, R7, 0x10000, RZ ;  /* 0x0001000007bf7824 */ /* 0x000fe200078e00ff */
[----:B------:R-:W-:Y:S01]  /*3000*/  LOP3.LUT R9, R8, 0x8, R9, 0xf8, !PT ;  /* 0x0000000808097812 */ /* 0x000fe200078ef809 */
[----:B------:R-:W-:Y:S01]  /*3010*/  FMUL R20, R23, R156 ;  /* 0x0000009c17147220 */ /* 0x000fe20000400000 */
[----:B------:R-:W-:Y:S01]  /*3020*/  SHF.L.U32 R8, R18, 0x4, RZ ;  /* 0x0000000412087819 */ /* 0x000fe200000006ff */
[----:B-----5:R-:W-:Y:S01]  /*3030*/  FFMA R95, R160, R95, R13 ;  /* 0x0000005fa05f7223 */ /* 0x020fe2000000000d */
[----:B------:R-:W-:Y:S01]  /*3040*/  LOP3.LUT R4, R18, 0xff, RZ, 0xc0, !PT ;  /* 0x000000ff12047812 */ /* 0x000fe200078ec0ff */
[----:B------:R-:W-:Y:S01]  /*3050*/  FFMA R101, R160, R101, R3 ;  /* 0x00000065a0657223 */ /* 0x000fe20000000003 */
[----:B------:R-:W-:Y:S01]  /*3060*/  LOP3.LUT R8, R8, 0xe00, RZ, 0xc0, !PT ;  /* 0x00000e0008087812 */ /* 0x000fe200078ec0ff */
[----:B------:R-:W-:Y:S01]  /*3070*/  FFMA R102, R160, R102, R13 ;  /* 0x00000066a0667223 */ /* 0x000fe2000000000d */
[----:B------:R-:W-:Y:S01]  /*3080*/  LOP3.LUT R189, R6, 0xffff0000, RZ, 0xc0, !PT ;  /* 0xffff000006bd7812 */ /* 0x000fe200078ec0ff */
[----:B------:R-:W-:Y:S01]  /*3090*/  VIADD R4, R4, 0x1f ;  /* 0x0000001f04047836 */ /* 0x000fe20000000000 */
[----:B------:R-:W-:Y:S01]  /*30a0*/  SHF.L.U32 R6, R18, 0x2, RZ ;  /* 0x0000000212067819 */ /* 0x000fe200000006ff */
[----:B------:R-:W-:Y:S05]  /*30b0*/  WARPSYNC.ALL ;  /* 0x0000000000007948 */ /* 0x000fea0003800000 */
[----:B------:R-:W-:Y:S01]  /*30c0*/  LOP3.LUT R8, R8, 0x20, R195, 0xf8, !PT ;  /* 0x0000002008087812 */ /* 0x000fe200078ef8c3 */
[----:B------:R-:W-:Y:S01]  /*30d0*/  BSSY B0, `(.L_x_51) ;  /* 0x0000050000007945 */ /* 0x000fe20003800000 */
[----:B------:R-:W-:Y:S01]  /*30e0*/  LOP3.LUT R177, R11, 0xffff0000, RZ, 0xc0, !PT ;  /* 0xffff00000bb17812 */ /* 0x000fe200078ec0ff */
[C-C-:B------:R-:W-:Y:S01]  /*30f0*/  FFMA R11, R160.reuse, R93, R3.reuse ;  /* 0x0000005da00b7223 */ /* 0x140fe20000000003 */
[----:B------:R-:W-:Y:S01]  /*3100*/  LOP3.LUT R185, R5, 0xffff0000, RZ, 0xc0, !PT ;  /* 0xffff000005b97812 */ /* 0x000fe200078ec0ff */
[--C-:B------:R-:W-:Y:S01]  /*3110*/  FFMA R5, R160, R88, R3.reuse ;  /* 0x00000058a0057223 */ /* 0x100fe20000000003 */
[C---:B------:R-:W-:Y:S01]  /*3120*/  SHF.L.U32 R171, R10.reuse, 0x10, RZ ;  /* 0x000000100aab7819 */ /* 0x040fe200000006ff */
[-C--:B------:R-:W-:Y:S01]  /*3130*/  FMUL R88, R153, R156.reuse ;  /* 0x0000009c99587220 */ /* 0x080fe20000400000 */
[----:B------:R-:W-:Y:S01]  /*3140*/  LOP3.LUT R173, R10, 0xffff0000, RZ, 0xc0, !PT ;  /* 0xffff00000aad7812 */ /* 0x000fe200078ec0ff */
[----:B------:R-:W-:Y:S01]  /*3150*/  FMUL R93, R175, R156 ;  /* 0x0000009caf5d7220 */ /* 0x000fe20000400000 */
[----:B------:R-:W-:Y:S01]  /*3160*/  LOP3.LUT R193, R7, 0xffff0000, RZ, 0xc0, !PT ;  /* 0xffff000007c17812 */ /* 0x000fe200078ec0ff */
[----:B------:R-:W-:Y:S01]  /*3170*/  FFMA R7, R160, R89, R3 ;  /* 0x00000059a0077223 */ /* 0x000fe20000000003 */
[----:B------:R-:W-:Y:S01]  /*3180*/  ISETP.GT.U32.AND P1, PT, R4, 0x3e, PT ;  /* 0x0000003e0400780c */ /* 0x000fe20003f24070 */
[----:B------:R-:W-:Y:S01]  /*3190*/  FFMA R4, R160, R90, R13 ;  /* 0x0000005aa0047223 */ /* 0x000fe2000000000d */
[----:B------:R-:W-:Y:S01]  /*31a0*/  LOP3.LUT R195, R8, 0x100, R195, 0xf8, !PT ;  /* 0x0000010008c37812 */ /* 0x000fe200078ef8c3 */
[C-C-:B------:R-:W-:Y:S01]  /*31b0*/  FFMA R8, R160.reuse, R94, R13.reuse ;  /* 0x0000005ea0087223 */ /* 0x140fe2000000000d */
[----:B------:R-:W-:Y:S01]  /*31c0*/  LOP3.LUT R154, R9, 0x18, R6, 0x78, !PT ;  /* 0x00000018099a7812 */ /* 0x000fe200078e7806 */
[C---:B------:R-:W-:Y:S01]  /*31d0*/  FFMA R9, R160.reuse, R91, R13 ;  /* 0x0000005ba0097223 */ /* 0x040fe2000000000d */
[-C--:B------:R-:W-:Y:S01]  /*31e0*/  FMUL R89, R167, R156.reuse ;  /* 0x0000009ca7597220 */ /* 0x080fe20000400000 */
[-C--:B------:R-:W-:Y:S01]  /*31f0*/  FMUL R90, R169, R156.reuse ;  /* 0x0000009ca95a7220 */ /* 0x080fe20000400000 */
[----:B------:R-:W-:Y:S01]  /*3200*/  FMUL R94, R177, R156 ;  /* 0x0000009cb15e7220 */ /* 0x000fe20000400000 */
[----:B------:R-:W-:Y:S01]  /*3210*/  FFMA R6, R160, R92, R3 ;  /* 0x0000005ca0067223 */ /* 0x000fe20000000003 */
[-C--:B------:R-:W-:Y:S01]  /*3220*/  FMUL R91, R171, R156.reuse ;  /* 0x0000009cab5b7220 */ /* 0x080fe20000400000 */
[----:B------:R-:W-:Y:S01]  /*3230*/  FMUL R92, R173, R156 ;  /* 0x0000009cad5c7220 */ /* 0x000fe20000400000 */
[----:B------:R-:W-:Y:S01]  /*3240*/  FADD R5, R5, R20 ;  /* 0x0000001405057221 */ /* 0x000fe20000000000 */
[----:B------:R-:W-:Y:S01]  /*3250*/  FADD R10, R7, R88 ;  /* 0x00000058070a7221 */ /* 0x000fe20000000000 */
[----:B------:R-:W-:Y:S01]  /*3260*/  FADD R7, R4, R89 ;  /* 0x0000005904077221 */ /* 0x000fe20000000000 */
[----:B------:R-:W-:Y:S01]  /*3270*/  FADD R14, R9, R90 ;  /* 0x0000005a090e7221 */ /* 0x000fe20000000000 */
[----:B------:R-:W-:Y:S01]  /*3280*/  FADD R8, R8, R93 ;  /* 0x0000005d08087221 */ /* 0x000fe20000000000 */
[----:B------:R-:W-:Y:S01]  /*3290*/  FADD R95, R95, R94 ;  /* 0x0000005e5f5f7221 */ /* 0x000fe20000000000 */
[----:B------:R-:W-:Y:S01]  /*32a0*/  FADD R6, R6, R91 ;  /* 0x0000005b06067221 */ /* 0x000fe20000000000 */
[----:B------:R-:W-:Y:S01]  /*32b0*/  FADD R11, R11, R92 ;  /* 0x0000005c0b0b7221 */ /* 0x000fe20000000000 */
[----:B------:R-:W-:Y:S01]  /*32c0*/  F2FP.RELU.BF16.F32.PACK_AB R4, R10, R5 ;  /* 0x000000050a04723e */ /* 0x000fe200000018ff */
[----:B------:R-:W-:Y:S01]  /*32d0*/  FFMA R9, R160, R97, R3 ;  /* 0x00000061a0097223 */ /* 0x000fe20000000003 */
[----:B------:R-:W-:Y:S01]  /*32e0*/  F2FP.RELU.BF16.F32.PACK_AB R5, R14, R7 ;  /* 0x000000070e05723e */ /* 0x000fe200000018ff */
[C---:B------:R-:W-:Y:S01]  /*32f0*/  FFMA R10, R160.reuse, R98, R13 ;  /* 0x00000062a00a7223 */ /* 0x040fe2000000000d */
[----:B------:R-:W-:Y:S01]  /*3300*/  F2FP.RELU.BF16.F32.PACK_AB R7, R95, R8 ;  /* 0x000000085f07723e */ /* 0x000fe200000018ff */
[C-C-:B------:R-:W-:Y:S01]  /*3310*/  FFMA R8, R160.reuse, R96, R3.reuse ;  /* 0x00000060a0087223 */ /* 0x140fe20000000003 */
[----:B------:R-:W-:Y:S01]  /*3320*/  LOP3.LUT R195, R195, R154, RZ, 0xfc, !PT ;  /* 0x0000009ac3c37212 */ /* 0x000fe200078efcff */
[C---:B------:R-:W-:Y:S01]  /*3330*/  FFMA R14, R160.reuse, R100, R3 ;  /* 0x00000064a00e7223 */ /* 0x040fe20000000003 */
[----:B------:R-:W-:Y:S01]  /*3340*/  F2FP.RELU.BF16.F32.PACK_AB R6, R11, R6 ;  /* 0x000000060b06723e */ /* 0x000fe200000018ff */
[-C--:B------:R-:W-:Y:S01]  /*3350*/  FMUL R95, R179, R156.reuse ;  /* 0x0000009cb35f7220 */ /* 0x080fe20000400000 */
[-C--:B------:R-:W-:Y:S01]  /*3360*/  FMUL R96, R181, R156.reuse ;  /* 0x0000009cb5607220 */ /* 0x080fe20000400000 */
[C-C-:B------:R-:W-:Y:S01]  /*3370*/  FFMA R11, R160.reuse, R99, R13.reuse ;  /* 0x00000063a00b7223 */ /* 0x140fe2000000000d */
[----:B------:R-:W-:Y:S01]  /*3380*/  FFMA R154, R160, R103, R13 ;  /* 0x00000067a09a7223 */ /* 0x000fe2000000000d */
[-C--:B------:R-:W-:Y:S01]  /*3390*/  FMUL R97, R183, R156.reuse ;  /* 0x0000009cb7617220 */ /* 0x080fe20000400000 */
[-C--:B------:R-:W-:Y:S01]  /*33a0*/  FMUL R98, R185, R156.reuse ;  /* 0x0000009cb9627220 */ /* 0x080fe20000400000 */
[-C--:B------:R-:W-:Y:S01]  /*33b0*/  FMUL R100, R189, R156.reuse ;  /* 0x0000009cbd647220 */ /* 0x080fe20000400000 */
[-C--:B------:R-:W-:Y:S01]  /*33c0*/  FMUL R103, R191, R156.reuse ;  /* 0x0000009cbf677220 */ /* 0x080fe20000400000 */
        /* <DEDUP_REMOVED lines=10> */
[----:B------:R-:W-:-:S02]  /*3470*/  LEA R14, R195, UR52, 0x1 ;  /* 0x00000034c30e7c11 */ /* 0x000fc4000f8e08ff */
[----:B------:R-:W-:Y:S02]  /*3480*/  F2FP.RELU.BF16.F32.PACK_AB R8, R9, R8 ;  /* 0x000000080908723e */ /* 0x000fe400000018ff */
[----:B------:R-:W-:Y:S01]  /*3490*/  F2FP.RELU.BF16.F32.PACK_AB R9, R11, R10 ;  /* 0x0000000a0b09723e */ /* 0x000fe200000018ff */
[----:B------:R1:W-:Y:S01]  /*34a0*/  STSM.16.M88.4 [R14+0x200], R4 ;  /* 0x000200040e007844 */ /* 0x0003e20000000200 */
[----:B------:R-:W-:Y:S02]  /*34b0*/  F2FP.RELU.BF16.F32.PACK_AB R11, R101, R102 ;  /* 0x00000066650b723e */ /* 0x000fe400000018ff */
[----:B------:R-:W-:Y:S02]  /*34c0*/  F2FP.RELU.BF16.F32.PACK_AB R10, R166, R23 ;  /* 0x00000017a60a723e */ /* 0x000fe400000018ff */
[----:B------:R-:W-:-:S05]  /*34d0*/  LEA R102, R155, R14, 0x1 ;  /* 0x0000000e9b667211 */ /* 0x000fca00078e08ff */
[----:B------:R1:W-:Y:S01]  /*34e0*/  STSM.16.M88.4 [R102+0x200], R8 ;  /* 0x0002000866007844 */ /* 0x0003e20000000200 */
[----:B------:R-:W-:Y:S01]  /*34f0*/  @!PT LDS RZ, [RZ] ;  /* 0x00000000fffff984 */ /* 0x000fe20000000800 */
[----:B------:R-:W-:Y:S01]  /*3500*/  @!PT LDS RZ, [RZ] ;  /* 0x00000000fffff984 */ /* 0x000fe20000000800 */
[----:B------:R-:W-:Y:S01]  /*3510*/  @!PT LDS RZ, [RZ] ;  /* 0x00000000fffff984 */ /* 0x000fe20000000800 */
[----:B------:R-:W-:Y:S01]  /*3520*/  @!PT LDS RZ, [RZ] ;  /* 0x00000000fffff984 */ /* 0x000fe20000000800 */
[----:B------:R2:W-:Y:S06]  /*3530*/  MEMBAR.ALL.CTA ;  /* 0x0000000000007992 */ /* 0x0005ec0000008000 */
[----:B--2---:R-:W2:Y:S02]  /*3540*/  FENCE.VIEW.ASYNC.S ;  /* 0x00000000000073c6 */ /* 0x004ea40000000000 */
[----:B--2---:R-:W-:Y:S06]  /*3550*/  BAR.SYNC.DEFER_BLOCKING 0x1, 0x100 ;  /* 0x0044000000007b1d */ /* 0x004fec0000010000 */
[----:B------:R-:W-:Y:S05]  /*3560*/  @P1 BRA `(.L_x_52) ;  /* 0x0000000000181947 */ /* 0x000fea0003800000 */
[----:B------:R-:W-:Y:S02]  /*3570*/  UIADD3 UR4, UP0, UR54, 0x4f0, URZ ;  /* 0x000004f036047890 */ /* 0x000fe4000ff1e03f */
[----:B------:R-:W-:Y:S02]  /*3580*/  UIADD3 UR44, UR52, 0x200, URZ ;  /* 0x00000200342c7890 */ /* 0x000fe4000fffe03f */
[----:B------:R-:W-:-:S09]  /*3590*/  UIADD3.X UR5, URZ, UR55, URZ, UP0, !UPT ;  /* 0x000000373f057290 */ /* 0x000fd200087fe43f */
[----:B------:R2:W-:Y:S01]  /*35a0*/  UTMASTG.3D [UR44], [UR4] ;  /* 0x0000002c040073b5 */ /* 0x0005e20008010000 */
[----:B------:R0:W-:Y:S01]  /*35b0*/  UTMACMDFLUSH ;  /* 0x00000000000079b7 */ /* 0x0001e20000000000 */
[----:B--2---:R-:W-:-:S04]  /*35c0*/  DEPBAR.LE SB0, 0x1 ;  /* 0x000080400000791a */ /* 0x004fc80000000000 */
.L_x_52:
[----:B------:R-:W-:Y:S05]  /*35d0*/  BSYNC B0 ;  /* 0x0000000000007941 */ /* 0x000fea0003800000 */
.L_x_51:
[----:B------:R-:W-:Y:S01]  /*35e0*/  BAR.SYNC.DEFER_BLOCKING 0x1, 0x100 ;  /* 0x0044000000007b1d */ /* 0x000fe20000010000 */
[----:B------:R-:W-:Y:S01]  /*35f0*/  ISETP.NE.AND P2, PT, RZ, UR39, PT ;  /* 0x00000027ff007c0c */ /* 0x000fe2000bf45270 */
[----:B------:R-:W-:-:S04]  /*3600*/  VIADD R23, R14, 0x200 ;  /* 0x000002000e177836 */ /* 0x000fc80000000000 */
[----:B------:R-:W-:-:S08]  /*3610*/  IMAD R101, R155, 0x2, R23 ;  /* 0x000000029b657824 */ /* 0x000fd000078e0217 */
[----:B------:R-:W-:Y:S05]  /*3620*/  @!P2 BRA `(.L_x_53) ;  /* 0x000000000034a947 */ /* 0x000fea0003800000 */
[----:B------:R-:W-:Y:S04]  /*3630*/  BSSY B0, `(.L_x_54) ;  /* 0x0000009000007945 */ /* 0x000fe80003800000 */
[----:B------:R-:W-:Y:S05]  /*3640*/  @P0 BRA `(.L_x_55) ;  /* 0x00000000001c0947 */ /* 0x000fea0003800000 */
[----:B------:R-:W-:-:S13]  /*3650*/  ISETP.NE.AND P2, PT, R161, 0x3, PT ;  /* 0x00000003a100780c */ /* 0x000fda0003f45270 */
[----:B------:R-:W-:Y:S05]  /*3660*/  @!P2 BRA `(.L_x_56) ;  /* 0x000000000004a947 */ /* 0x000fea0003800000 */
[----:B------:R-:W-:Y:S01]  /*3670*/  BPT.TRAP 0x1 ;  /* 0x000000040000795c */ /* 0x000fe20000300000 */
.L_x_56:
[----:B------:R-:W-:-:S04]  /*3680*/  ULEA UR4, UR36, UR52, 0x3 ;  /* 0x0000003424047291 */ /* 0x000fc8000f8e183f */
[----:B------:R-:W-:-:S04]  /*3690*/  UIADD3 UR4, UR4, 0x60, URZ ;  /* 0x0000006004047890 */ /* 0x000fc8000fffe03f */
[----:B------:R-:W-:-:S09]  /*36a0*/  UPRMT UR4, UR51, 0x654, UR4 ;  /* 0x0000065433047896 */ /* 0x000fd20008000004 */
[----:B------:R-:W-:Y:S03]  /*36b0*/  SYNCS.ARRIVE.TRANS64.RED.A1T0 RZ, [UR4], RZ ;  /* 0x000000ffffff79a7 */ /* 0x000fe60008100404 */
.L_x_55:
[----:B------:R-:W-:Y:S05]  /*36c0*/  BSYNC B0 ;  /* 0x0000000000007941 */ /* 0x000fea0003800000 */
.L_x_54:
[----:B------:R-:W-:-:S04]  /*36d0*/  UIADD3 UR36, UR36, 0x1, URZ ;  /* 0x0000000124247890 */ /* 0x000fc8000fffe03f */
[----:B------:R-:W-:-:S04]  /*36e0*/  UISETP.NE.AND UP0, UPT, UR36, 0x4, UPT ;  /* 0x000000042400788c */ /* 0x000fc8000bf05270 */
[----:B------:R-:W-:-:S12]  /*36f0*/  USEL UR36, UR36, URZ, UP0 ;  /* 0x0000003f24247287 */ /* 0x000fd80008000000 */
.L_x_53:
[----:B------:R-:W-:Y:S04]  /*3700*/  BSSY B0, `(.L_x_57) ;  /* 0x0000032000007945 */ /* 0x000fe80003800000 */
[----:B------:R-:W-:Y:S05]  /*3710*/  @P0 BRA `(.L_x_58) ;  /* 0x0000000000c00947 */ /* 0x000fea0003800000 */
[----:B------:R-:W-:-:S13]  /*3720*/  ISETP.NE.AND P2, PT, R161, 0x3, PT ;  /* 0x00000003a100780c */ /* 0x000fda0003f45270 */
[----:B------:R-:W-:Y:S05]  /*3730*/  @!P2 BRA `(.L_x_59) ;  /* 0x000000000004a947 */ /* 0x000fea0003800000 */
[----:B------:R-:W-:Y:S01]  /*3740*/  BPT.TRAP 0x1 ;  /* 0x000000040000795c */ /* 0x000fe20000300000 */
.L_x_59:
[----:B-1----:R-:W-:Y:S01]  /*3750*/  LEA R4, R12, UR52, 0x3 ;  /* 0x000000340c047c11 */ /* 0x002fe2000f8e18ff */
[----:B------:R-:W-:Y:S01]  /*3760*/  BSSY B1, `(.L_x_60) ;  /* 0x0000004000017945 */ /* 0x000fe20003800000 */
[----:B------:R-:W-:-:S04]  /*3770*/  SHF.L.U32 R5, RZ, 0x1f, RZ ;  /* 0x0000001fff057819 */ /* 0x000fc800000006ff */
[----:B------:R-:W1:Y:S02]  /*3780*/  SYNCS.PHASECHK.TRANS64.TRYWAIT P2, [R4+URZ+0x40], R5 ;  /* 0x00004005040075a7 */ /* 0x000e64000804017f */
[----:B-1----:R-:W-:Y:S05]  /*3790*/  @!P2 BRA `(.L_x_61) ;  /* 0x000000700064a947 */ /* 0x002fea0003800000 */
.L_x_235:
[----:B------:R-:W-:Y:S05]  /*37a0*/  BSYNC B1 ;  /* 0x0000000000017941 */ /* 0x000fea0003800000 */
.L_x_60:
[----:B------:R-:W-:Y:S05]  /*37b0*/  @P3 BRA `(.L_x_62) ;  /* 0x0000000000943947 */ /* 0x000fea0003800000 */
[----:B------:R-:W-:Y:S01]  /*37c0*/  LEA R20, R12, R23, 0xd ;  /* 0x000000170c147211 */ /* 0x000fe200078e68ff */
[----:B------:R-:W-:Y:S05]  /*37d0*/  WARPSYNC.ALL ;  /* 0x0000000000007948 */ /* 0x000fea0003800000 */
[----:B------:R-:W-:Y:S01]  /*37e0*/  IMAD R8, R155, 0x2, R20 ;  /* 0x000000029b087824 */ /* 0x000fe200078e0214 */
[----:B-1----:R-:W1:Y:S05]  /*37f0*/  LDSM.16.M88.4 R4, [R20] ;  /* 0x000000001404783b */ /* 0x002e6a0000000200 */
[----:B------:R-:W2:Y:S01]  /*3800*/  LDSM.16.M88.4 R8, [R8] ;  /* 0x000000000808783b */ /* 0x000ea20000000200 */
[C---:B-1----:R-:W-:Y:S01]  /*3810*/  LOP3.LUT R91, R4.reuse, 0xffff0000, RZ, 0xc0, !PT ;  /* 0xffff0000045b7812 */ /* 0x042fe200078ec0ff */
[----:B------:R-:W-:Y:S01]  /*3820*/  IMAD.U32 R89, R4, 0x10000, RZ ;  /* 0x0001000004597824 */ /* 0x000fe200078e00ff */
[----:B------:R-:W-:Y:S01]  /*3830*/  SHF.L.U32 R93, R5, 0x10, RZ ;  /* 0x00000010055d7819 */ /* 0x000fe200000006ff */
[C---:B------:R-:W-:Y:S01]  /*3840*/  IMAD.U32 R95, R6.reuse, 0x10000, RZ ;  /* 0x00010000065f7824 */ /* 0x040fe200078e00ff */
[----:B------:R-:W-:Y:S01]  /*3850*/  LOP3.LUT R97, R6, 0xffff0000, RZ, 0xc0, !PT ;  /* 0xffff000006617812 */ /* 0x000fe200078ec0ff */
[----:B------:R-:W-:Y:S01]  /*3860*/  IMAD.U32 R99, R7, 0x10000, RZ ;  /* 0x0001000007637824 */ /* 0x000fe200078e00ff */
[C---:B--2---:R-:W-:Y:S01]  /*3870*/  SHF.L.U32 R103, R8.reuse, 0x10, RZ ;  /* 0x0000001008677819 */ /* 0x044fe200000006ff */
[----:B------:R-:W-:Y:S01]  /*3880*/  IMAD.U32 R167, R9, 0x10000, RZ ;  /* 0x0001000009a77824 */ /* 0x000fe200078e00ff */
[----:B------:R-:W-:Y:S01]  /*3890*/  LOP3.LUT R153, R8, 0xffff0000, RZ, 0xc0, !PT ;  /* 0xffff000008997812 */ /* 0x000fe200078ec0ff */
[C---:B------:R-:W-:Y:S01]  /*38a0*/  IMAD.U32 R169, R10.reuse, 0x10000, RZ ;  /* 0x000100000aa97824 */ /* 0x040fe200078e00ff */
[----:B------:R-:W-:Y:S01]  /*38b0*/  SHF.L.U32 R173, R11, 0x10, RZ ;  /* 0x000000100bad7819 */ /* 0x000fe200000006ff */
[-C--:B------:R-:W-:Y:S01]  /*38c0*/  FMUL R20, R89, R156.reuse ;  /* 0x0000009c59147220 */ /* 0x080fe20000400000 */
[----:B------:R-:W-:Y:S01]  /*38d0*/  LOP3.LUT R5, R5, 0xffff0000, RZ, 0xc0, !PT ;  /* 0xffff000005057812 */ /* 0x000fe200078ec0ff */
        /* <DEDUP_REMOVED lines=18> */
[----:B------:R-:W-:-:S07]  /*3a00*/  FMUL R153, R11, R156 ;  /* 0x0000009c0b997220 */ /* 0x000fce0000400000 */
.L_x_62:
[----:B------:R-:W-:-:S07]  /*3a10*/  VIADD R12, R12, 0x1 ;  /* 0x000000010c0c7836 */ /* 0x000fce0000000000 */
.L_x_58:
[----:B------:R-:W-:Y:S05]  /*3a20*/  BSYNC B0 ;  /* 0x0000000000007941 */ /* 0x000fea0003800000 */
.L_x_57:
[C---:B-1----:R-:W-:Y:S01]  /*3a30*/  FFMA R5, R160.reuse, R24, R15 ;  /* 0x00000018a0057223 */ /* 0x042fe2000000000f */
[C-C-:B------:R-:W-:Y:S01]  /*3a40*/  FFMA R26, R160.reuse, R26, R21.reuse ;  /* 0x0000001aa01a7223 */ /* 0x140fe20000000015 */
[C---:B------:R-:W-:Y:S01]  /*3a50*/  FFMA R27, R160.reuse, R27, R21 ;  /* 0x0000001ba01b7223 */ /* 0x040fe20000000015 */
[C-C-:B------:R-:W-:Y:S01]  /*3a60*/  FFMA R25, R160.reuse, R25, R15.reuse ;  /* 0x00000019a0197223 */ /* 0x140fe2000000000f */
[C-C-:B------:R-:W-:Y:S01]  /*3a70*/  FFMA R28, R160.reuse, R28, R15.reuse ;  /* 0x0000001ca01c7223 */ /* 0x140fe2000000000f */
[C---:B------:R-:W-:Y:S01]  /*3a80*/  FFMA R29, R160.reuse, R29, R15 ;  /* 0x0000001da01d7223 */ /* 0x040fe2000000000f */
        /* <DEDUP_REMOVED lines=9> */
[----:B------:R-:W-:Y:S01]  /*3b20*/  FFMA R8, R160, R39, R21 ;  /* 0x00000027a0087223 */ /* 0x000fe20000000015 */
        /* <DEDUP_REMOVED lines=17> */
[----:B------:R-:W-:Y:S05]  /*3c40*/  WARPSYNC.ALL ;  /* 0x0000000000007948 */ /* 0x000fea0003800000 */
[----:B------:R-:W-:Y:S01]  /*3c50*/  F2FP.RELU.BF16.F32.PACK_AB R4, R25, R4 ;  /* 0x000000041904723e */ /* 0x000fe200000018ff */
[----:B------:R-:W-:Y:S01]  /*3c60*/  BSSY B0, `(.L_x_63) ;  /* 0x000001a000007945 */ /* 0x000fe20003800000 */
[----:B------:R-:W-:-:S02]  /*3c70*/  F2FP.RELU.BF16.F32.PACK_AB R6, R29, R28 ;  /* 0x0000001c1d06723e */ /* 0x000fc400000018ff */
[----:B------:R-:W-:Y:S02]  /*3c80*/  F2FP.RELU.BF16.F32.PACK_AB R7, R10, R7 ;  /* 0x000000070a07723e */ /* 0x000fe400000018ff */
[----:B------:R-:W-:Y:S02]  /*3c90*/  F2FP.RELU.BF16.F32.PACK_AB R8, R33, R32 ;  /* 0x000000202108723e */ /* 0x000fe400000018ff */
[----:B------:R-:W-:Y:S01]  /*3ca0*/  F2FP.RELU.BF16.F32.PACK_AB R9, R24, R9 ;  /* 0x000000091809723e */ /* 0x000fe200000018ff */
[----:B------:R1:W-:Y:S01]  /*3cb0*/  STSM.16.M88.4 [R14+0x2200], R4 ;  /* 0x002200040e007844 */ /* 0x0003e20000000200 */
[----:B------:R-:W-:Y:S02]  /*3cc0*/  F2FP.RELU.BF16.F32.PACK_AB R10, R37, R36 ;  /* 0x00000024250a723e */ /* 0x000fe400000018ff */
[----:B------:R-:W-:-:S05]  /*3cd0*/  F2FP.RELU.BF16.F32.PACK_AB R11, R26, R11 ;  /* 0x0000000b1a0b723e */ /* 0x000fca00000018ff */
        /* <DEDUP_REMOVED lines=11> */
[----:B------:R-:W-:Y:S02]  /*3d90*/  UIADD3 UR4, UR52, 0x2200, URZ ;  /* 0x0000220034047890 */ /* 0x000fe4000fffe03f */
[----:B------:R-:W-:Y:S01]  /*3da0*/  UIADD3.X UR9, URZ, UR55, URZ, UP0, !UPT ;  /* 0x000000373f097290 */ /* 0x000fe200087fe43f */
[----:B------:R-:W-:Y:S01]  /*3db0*/  UMOV UR5, UR45 ;  /* 0x0000002d00057c82 */ /* 0x000fe20008000000 */
[----:B------:R-:W-:-:S07]  /*3dc0*/  UMOV UR7, UR47 ;  /* 0x0000002f00077c82 */ /* 0x000fce0008000000 */
[----:B------:R2:W-:Y:S01]  /*3dd0*/  UTMASTG.3D [UR4], [UR8] ;  /* 0x00000004080073b5 */ /* 0x0005e20008010000 */
[----:B------:R0:W-:Y:S01]  /*3de0*/  UTMACMDFLUSH ;  /* 0x00000000000079b7 */ /* 0x0001e20000000000 */
[----:B--2---:R-:W-:-:S04]  /*3df0*/  DEPBAR.LE SB0, 0x1 ;  /* 0x000080400000791a */ /* 0x004fc80000000000 */
.L_x_64:
[----:B------:R-:W-:Y:S05]  /*3e00*/  BSYNC B0 ;  /* 0x0000000000007941 */ /* 0x000fea0003800000 */
.L_x_63:
[----:B------:R-:W-:Y:S01]  /*3e10*/  VIADD R24, R14, 0x2200 ;  /* 0x000022000e187836 */ /* 0x000fe20000000000 */
[----:B------:R-:W-:Y:S04]  /*3e20*/  BAR.SYNC.DEFER_BLOCKING 0x1, 0x100 ;  /* 0x0044000000007b1d */ /* 0x000fe80000010000 */
[----:B------:R-:W-:Y:S02]  /*3e30*/  LEA R24, R155, R24, 0x1 ;  /* 0x000000189b187211 */ /* 0x000fe400078e08ff */
[----:B------:R-:W-:Y:S04]  /*3e40*/  BSSY B0, `(.L_x_65) ;  /* 0x0000009000007945 */ /* 0x000fe80003800000 */
[----:B------:R-:W-:Y:S05]  /*3e50*/  @P0 BRA `(.L_x_66) ;  /* 0x00000000001c0947 */ /* 0x000fea0003800000 */
[----:B------:R-:W-:-:S13]  /*3e60*/  ISETP.NE.AND P2, PT, R161, 0x3, PT ;  /* 0x00000003a100780c */ /* 0x000fda0003f45270 */
[----:B------:R-:W-:Y:S05]  /*3e70*/  @!P2 BRA `(.L_x_67) ;  /* 0x000000000004a947 */ /* 0x000fea0003800000 */
[----:B------:R-:W-:Y:S01]  /*3e80*/  BPT.TRAP 0x1 ;  /* 0x000000040000795c */ /* 0x000fe20000300000 */
.L_x_67:
[----:B------:R-:W-:-:S04]  /*3e90*/  ULEA UR4, UR36, UR52, 0x3 ;  /* 0x0000003424047291 */ /* 0x000fc8000f8e183f */
[----:B------:R-:W-:-:S04]  /*3ea0*/  UIADD3 UR4, UR4, 0x60, URZ ;  /* 0x0000006004047890 */ /* 0x000fc8000fffe03f */
[----:B------:R-:W-:-:S09]  /*3eb0*/  UPRMT UR4, UR51, 0x654, UR4 ;  /* 0x0000065433047896 */ /* 0x000fd20008000004 */
[----:B------:R-:W-:Y:S03]  /*3ec0*/  SYNCS.ARRIVE.TRANS64.RED.A1T0 RZ, [UR4], RZ ;  /* 0x000000ffffff79a7 */ /* 0x000fe60008100404 */
.L_x_66:
[----:B------:R-:W-:Y:S05]  /*3ed0*/  BSYNC B0 ;  /* 0x0000000000007941 */ /* 0x000fea0003800000 */
.L_x_65:
[----:B------:R-:W-:Y:S01]  /*3ee0*/  UIADD3 UR36, UR36, 0x1, URZ ;  /* 0x0000000124247890 */ /* 0x000fe2000fffe03f */
[----:B------:R-:W-:Y:S01]  /*3ef0*/  BSSY B0, `(.L_x_68) ;  /* 0x0000038000007945 */ /* 0x000fe20003800000 */
[----:B------:R-:W-:Y:S02]  /*3f00*/  IMAD.MOV.U32 R25, RZ, RZ, RZ ;  /* 0x000000ffff197224 */ /* 0x000fe400078e00ff */
[----:B------:R-:W-:-:S04]  /*3f10*/  UISETP.NE.AND UP0, UPT, UR36, 0x4, UPT ;  /* 0x000000042400788c */ /* 0x000fc8000bf05270 */
[----:B------:R-:W-:Y:S01]  /*3f20*/  USEL UR36, UR36, URZ, UP0 ;  /* 0x0000003f24247287 */ /* 0x000fe20008000000 */
[----:B------:R-:W-:Y:S11]  /*3f30*/  @P0 BRA `(.L_x_69) ;  /* 0x0000000000cc0947 */ /* 0x000ff60003800000 */
[----:B------:R-:W-:-:S13]  /*3f40*/  ISETP.NE.AND P2, PT, R161, 0x3, PT ;  /* 0x00000003a100780c */ /* 0x000fda0003f45270 */
[----:B------:R-:W-:Y:S05]  /*3f50*/  @!P2 BRA `(.L_x_70) ;  /* 0x000000000004a947 */ /* 0x000fea0003800000 */
[----:B------:R-:W-:Y:S01]  /*3f60*/  BPT.TRAP 0x1 ;  /* 0x000000040000795c */ /* 0x000fe20000300000 */
.L_x_70:
[C---:B-1----:R-:W-:Y:S01]  /*3f70*/  LEA R4, R12.reuse, UR52, 0x3 ;  /* 0x000000340c047c11 */ /* 0x042fe2000f8e18ff */
[----:B------:R-:W-:Y:S01]  /*3f80*/  VIADD R26, R12, 0x1 ;  /* 0x000000010c1a7836 */ /* 0x000fe20000000000 */
[----:B------:R-:W-:Y:S01]  /*3f90*/  SHF.L.U32 R5, RZ, 0x1f, RZ ;  /* 0x0000001fff057819 */ /* 0x000fe200000006ff */
[----:B------:R-:W-:Y:S03]  /*3fa0*/  BSSY B1, `(.L_x_71) ;  /* 0x0000004000017945 */ /* 0x000fe60003800000 */
[----:B------:R-:W1:Y:S01]  /*3fb0*/  SYNCS.PHASECHK.TRANS64.TRYWAIT P2, [R4+URZ+0x40], R5 ;  /* 0x00004005040075a7 */ /* 0x000e62000804017f */
[----:B------:R-:W-:Y:S01]  /*3fc0*/  ISETP.NE.AND P4, PT, R26, 0x4, PT ;  /* 0x000000041a00780c */ /* 0x000fe20003f85270 */
[----:B-1----:R-:W-:-:S12]  /*3fd0*/  @!P2 BRA `(.L_x_72) ;  /* 0x000000680068a947 */ /* 0x002fd80003800000 */
.L_x_236:
[----:B------:R-:W-:Y:S05]  /*3fe0*/  BSYNC B1 ;  /* 0x0000000000017941 */ /* 0x000fea0003800000 */
.L_x_71:
[----:B------:R-:W-:Y:S05]  /*3ff0*/  @P3 BRA `(.L_x_73) ;  /* 0x0000000000943947 */ /* 0x000fea0003800000 */
[----:B------:R-:W-:Y:S01]  /*4000*/  LEA R12, R12, R23, 0xd ;  /* 0x000000170c0c7211 */ /* 0x000fe200078e68ff */
[----:B------:R-:W-:Y:S05]  /*4010*/  WARPSYNC.ALL ;  /* 0x0000000000007948 */ /* 0x000fea0003800000 */
[----:B-1----:R-:W-:Y:S01]  /*4020*/  IMAD R4, R155, 0x2, R12 ;  /* 0x000000029b047824 */ /* 0x002fe200078e020c */
[----:B------:R-:W1:Y:S05]  /*4030*/  LDSM.16.M88.4 R8, [R12] ;  /* 0x000000000c08783b */ /* 0x000e6a0000000200 */
[----:B------:R-:W2:Y:S01]  /*4040*/  LDSM.16.M88.4 R4, [R4] ;  /* 0x000000000404783b */ /* 0x000ea20000000200 */
[----:B-1----:R-:W-:Y:S01]  /*4050*/  SHF.L.U32 R89, R9, 0x10, RZ ;  /* 0x0000001009597819 */ /* 0x002fe200000006ff */
[----:B------:R-:W-:Y:S01]  /*4060*/  IMAD.U32 R93, R11, 0x10000, RZ ;  /* 0x000100000b5d7824 */ /* 0x000fe200078e00ff */
[C---:B------:R-:W-:Y:S01]  /*4070*/  LOP3.LUT R27, R8.reuse, 0xffff0000, RZ, 0xc0, !PT ;  /* 0xffff0000081b7812 */ /* 0x040fe200078ec0ff */
[----:B------:R-:W-:Y:S01]  /*4080*/  IMAD.U32 R25, R8, 0x10000, RZ ;  /* 0x0001000008197824 */ /* 0x000fe200078e00ff */
[----:B------:R-:W-:Y:S01]  /*4090*/  LOP3.LUT R9, R9, 0xffff0000, RZ, 0xc0, !PT ;  /* 0xffff000009097812 */ /* 0x000fe200078ec0ff */
[----:B--2---:R-:W-:Y:S01]  /*40a0*/  IMAD.U32 R97, R5, 0x10000, RZ ;  /* 0x0001000005617824 */ /* 0x004fe200078e00ff */
[----:B------:R-:W-:Y:S01]  /*40b0*/  SHF.L.U32 R103, R7, 0x10, RZ ;  /* 0x0000001007677819 */ /* 0x000fe200000006ff */
[C---:B------:R-:W-:Y:S01]  /*40c0*/  IMAD.U32 R91, R10.reuse, 0x10000, RZ ;  /* 0x000100000a5b7824 */ /* 0x040fe200078e00ff */
[----:B------:R-:W-:Y:S01]  /*40d0*/  LOP3.LUT R29, R10, 0xffff0000, RZ, 0xc0, !PT ;  /* 0xffff00000a1d7812 */ /* 0x000fe200078ec0ff */
[----:B------:R-:W-:Y:S01]  /*40e0*/  IMAD.U32 R99, R6, 0x10000, RZ ;  /* 0x0001000006637824 */ /* 0x000fe200078e00ff */
[----:B------:R-:W-:Y:S01]  /*40f0*/  LOP3.LUT R11, R11, 0xffff0000, RZ, 0xc0, !PT ;  /* 0xffff00000b0b7812 */ /* 0x000fe200078ec0ff */
[-C--:B------:R-:W-:Y:S01]  /*4100*/  FMUL R20, R25, R156.reuse ;  /* 0x0000009c19147220 */ /* 0x080fe20000400000 */
[C---:B------:R-:W-:Y:S01]  /*4110*/  SHF.L.U32 R95, R4.reuse, 0x10, RZ ;  /* 0x00000010045f7819 */ /* 0x040fe200000006ff */
        /* <DEDUP_REMOVED lines=19> */
.L_x_73:
[----:B------:R-:W-:Y:S02]  /*4250*/  SEL R25, RZ, 0x1, P4 ;  /* 0x00000001ff197807 */ /* 0x000fe40002000000 */
[----:B------:R-:W-:-:S07]  /*4260*/  SEL R12, R26, RZ, P4 ;  /* 0x000000ff1a0c7207 */ /* 0x000fce0002000000 */
.L_x_69:
[----:B------:R-:W-:Y:S05]  /*4270*/  BSYNC B0 ;  /* 0x0000000000007941 */ /* 0x000fea0003800000 */
.L_x_68:
        /* <DEDUP_REMOVED lines=61> */
.L_x_75:
[----:B------:R-:W-:Y:S05]  /*4650*/  BSYNC B0 ;  /* 0x0000000000007941 */ /* 0x000fea0003800000 */
.L_x_74:
[----:B------:R-:W-:Y:S01]  /*4660*/  VIADD R26, R14, 0x4200 ;  /* 0x000042000e1a7836 */ /* 0x000fe20000000000 */
[----:B------:R-:W-:Y:S03]  /*4670*/  BAR.SYNC.DEFER_BLOCKING 0x1, 0x100 ;  /* 0x0044000000007b1d */ /* 0x000fe60000010000 */
[----:B------:R-:W-:-:S03]  /*4680*/  IMAD R26, R155, 0x2, R26 ;  /* 0x000000029b1a7824 */ /* 0x000fc600078e021a */
[----:B------:R-:W-:Y:S04]  /*4690*/  BSSY B0, `(.L_x_76) ;  /* 0x0000009000007945 */ /* 0x000fe80003800000 */
[----:B------:R-:W-:Y:S05]  /*46a0*/  @P0 BRA `(.L_x_77) ;  /* 0x00000000001c0947 */ /* 0x000fea0003800000 */
[----:B------:R-:W-:-:S13]  /*46b0*/  ISETP.NE.AND P2, PT, R161, 0x3, PT ;  /* 0x00000003a100780c */ /* 0x000fda0003f45270 */
[----:B------:R-:W-:Y:S05]  /*46c0*/  @!P2 BRA `(.L_x_78) ;  /* 0x000000000004a947 */ /* 0x000fea0003800000 */
[----:B------:R-:W-:Y:S01]  /*46d0*/  BPT.TRAP 0x1 ;  /* 0x000000040000795c */ /* 0x000fe20000300000 */
.L_x_78:
[----:B------:R-:W-:-:S04]  /*46e0*/  ULEA UR4, UR36, UR52, 0x3 ;  /* 0x0000003424047291 */ /* 0x000fc8000f8e183f */
[----:B------:R-:W-:-:S04]  /*46f0*/  UIADD3 UR4, UR4, 0x60, URZ ;  /* 0x0000006004047890 */ /* 0x000fc8000fffe03f */
[----:B------:R-:W-:-:S09]  /*4700*/  UPRMT UR4, UR51, 0x654, UR4 ;  /* 0x0000065433047896 */ /* 0x000fd20008000004 */
[----:B------:R-:W-:Y:S03]  /*4710*/  SYNCS.ARRIVE.TRANS64.RED.A1T0 RZ, [UR4], RZ ;  /* 0x000000ffffff79a7 */ /* 0x000fe60008100404 */
.L_x_77:
[----:B------:R-:W-:Y:S05]  /*4720*/  BSYNC B0 ;  /* 0x0000000000007941 */ /* 0x000fea0003800000 */
.L_x_76:
[----:B------:R-:W-:Y:S01]  /*4730*/  UIADD3 UR4, UR36, 0x1, URZ ;  /* 0x0000000124047890 */ /* 0x000fe2000fffe03f */
[----:B------:R-:W-:Y:S03]  /*4740*/  BSSY B0, `(.L_x_79) ;  /* 0x0000038000007945 */ /* 0x000fe60003800000 */
[----:B------:R-:W-:-:S04]  /*4750*/  UISETP.NE.AND UP0, UPT, UR4, 0x4, UPT ;  /* 0x000000040400788c */ /* 0x000fc8000bf05270 */
[----:B------:R-:W-:Y:S01]  /*4760*/  USEL UR5, UR4, URZ, UP0 ;  /* 0x0000003f04057287 */ /* 0x000fe20008000000 */
[----:B------:R-:W-:Y:S11]  /*4770*/  @P0 BRA `(.L_x_80) ;  /* 0x0000000000d00947 */ /* 0x000ff60003800000 */
[----:B------:R-:W-:-:S13]  /*4780*/  ISETP.NE.AND P2, PT, R161, 0x3, PT ;  /* 0x00000003a100780c */ /* 0x000fda0003f45270 */
[----:B------:R-:W-:Y:S05]  /*4790*/  @!P2 BRA `(.L_x_81) ;  /* 0x000000000004a947 */ /* 0x000fea0003800000 */
[----:B------:R-:W-:Y:S01]  /*47a0*/  BPT.TRAP 0x1 ;  /* 0x000000040000795c */ /* 0x000fe20000300000 */
.L_x_81:
[C---:B-1----:R-:W-:Y:S01]  /*47b0*/  LEA R5, R12.reuse, UR52, 0x3 ;  /* 0x000000340c057c11 */ /* 0x042fe2000f8e18ff */
[----:B------:R-:W-:Y:S01]  /*47c0*/  BSSY B1, `(.L_x_82) ;  /* 0x0000007000017945 */ /* 0x000fe20003800000 */
[----:B------:R-:W-:Y:S02]  /*47d0*/  SHF.L.U32 R4, R25, 0x1f, RZ ;  /* 0x0000001f19047819 */ /* 0x000fe400000006ff */
[----:B------:R-:W-:Y:S02]  /*47e0*/  IADD3 R28, R12, 0x1, RZ ;  /* 0x000000010c1c7810 */ /* 0x000fe40007ffe0ff */
[----:B------:R-:W1:Y:S02]  /*47f0*/  SYNCS.PHASECHK.TRANS64.TRYWAIT P2, [R5+URZ+0x40], R4 ;  /* 0x00004004050075a7 */ /* 0x000e64000804017f */
[----:B------:R-:W-:-:S04]  /*4800*/  ISETP.NE.AND P4, PT, R28, 0x4, PT ;  /* 0x000000041c00780c */ /* 0x000fc80003f85270 */
[----:B------:R-:W-:Y:S01]  /*4810*/  SEL R30, RZ, 0x1, P4 ;  /* 0x00000001ff1e7807 */ /* 0x000fe20002000000 */
[----:B-1----:R-:W-:Y:S08]  /*4820*/  @!P2 BRA `(.L_x_83) ;  /* 0x000000600068a947 */ /* 0x002ff00003800000 */
.L_x_237:
[----:B------:R-:W-:Y:S05]  /*4830*/  BSYNC B1 ;  /* 0x0000000000017941 */ /* 0x000fea0003800000 */
.L_x_82:
[----:B------:R-:W-:Y:S05]  /*4840*/  @P3 BRA `(.L_x_84) ;  /* 0x0000000000943947 */ /* 0x000fea0003800000 */
[----:B------:R-:W-:Y:S01]  /*4850*/  IMAD R12, R12, 0x2000, R23 ;  /* 0x000020000c0c7824 */ /* 0x000fe200078e0217 */
[----:B------:R-:W-:Y:S05]  /*4860*/  WARPSYNC.ALL ;  /* 0x0000000000007948 */ /* 0x000fea0003800000 */
[----:B-1----:R-:W-:Y:S01]  /*4870*/  IMAD R4, R155, 0x2, R12 ;  /* 0x000000029b047824 */ /* 0x002fe200078e020c */
[----:B------:R-:W1:Y:S05]  /*4880*/  LDSM.16.M88.4 R8, [R12] ;  /* 0x000000000c08783b */ /* 0x000e6a0000000200 */
[----:B------:R-:W2:Y:S01]  /*4890*/  LDSM.16.M88.4 R4, [R4] ;  /* 0x000000000404783b */ /* 0x000ea20000000200 */
[----:B-1----:R-:W-:Y:S01]  /*48a0*/  IMAD.U32 R89, R9, 0x10000, RZ ;  /* 0x0001000009597824 */ /* 0x002fe200078e00ff */
[----:B------:R-:W-:Y:S01]  /*48b0*/  SHF.L.U32 R93, R11, 0x10, RZ ;  /* 0x000000100b5d7819 */ /* 0x000fe200000006ff */
[----:B------:R-:W-:Y:S01]  /*48c0*/  IMAD.U32 R91, R10, 0x10000, RZ ;  /* 0x000100000a5b7824 */ /* 0x000fe200078e00ff */
[C---:B------:R-:W-:Y:S01]  /*48d0*/  SHF.L.U32 R27, R8.reuse, 0x10, RZ ;  /* 0x00000010081b7819 */ /* 0x040fe200000006ff */
[-C--:B------:R-:W-:Y:S01]  /*48e0*/  FMUL R89, R89, R156.reuse ;  /* 0x0000009c59597220 */ /* 0x080fe20000400000 */
[----:B--2---:R-:W-:Y:S01]  /*48f0*/  IMAD.U32 R97, R5, 0x10000, RZ ;  /* 0x0001000005617824 */ /* 0x004fe200078e00ff */
[----:B------:R-:W-:Y:S01]  /*4900*/  LOP3.LUT R29, R8, 0xffff0000, RZ, 0xc0, !PT ;  /* 0xffff0000081d7812 */ /* 0x000fe200078ec0ff */
[----:B------:R-:W-:Y:S01]  /*4910*/  IMAD.U32 R103, R7, 0x10000, RZ ;  /* 0x0001000007677824 */ /* 0x000fe200078e00ff */
[----:B------:R-:W-:Y:S01]  /*4920*/  LOP3.LUT R9, R9, 0xffff0000, RZ, 0xc0, !PT ;  /* 0xffff000009097812 */ /* 0x000fe200078ec0ff */
[----:B------:R-:W-:Y:S01]  /*4930*/  IMAD.U32 R95, R4, 0x10000, RZ ;  /* 0x00010000045f7824 */ /* 0x000fe200078e00ff */
        /* <DEDUP_REMOVED lines=22> */
.L_x_84:
[----:B------:R-:W-:Y:S02]  /*4aa0*/  LOP3.LUT R25, R25, R30, RZ, 0x3c, !PT ;  /* 0x0000001e19197212 */ /* 0x000fe400078e3cff */
[----:B------:R-:W-:-:S07]  /*4ab0*/  SEL R12, R28, RZ, P4 ;  /* 0x000000ff1c0c7207 */ /* 0x000fce0002000000 */
.L_x_80:
[----:B------:R-:W-:Y:S05]  /*4ac0*/  BSYNC B0 ;  /* 0x0000000000007941 */ /* 0x000fea0003800000 */
.L_x_79:
        /* <DEDUP_REMOVED lines=55> */
[----:B------:R-:W-:Y:S02]  /*4e40*/  UIADD3 UR8, UR52, 0x6200, URZ ;  /* 0x0000620034087890 */ /* 0x000fe4000fffe03f */
[----:B------:R-:W-:Y:S01]  /*4e50*/  UIADD3.X UR7, URZ, UR55, URZ, UP0, !UPT ;  /* 0x000000373f077290 */ /* 0x000fe200087fe43f */
[----:B------:R-:W-:-:S08]  /*4e60*/  UMOV UR11, UR47 ;  /* 0x0000002f000b7c82 */ /* 0x000fd00008000000 */
[----:B------:R2:W-:Y:S01]  /*4e70*/  UTMASTG.3D [UR8], [UR6] ;  /* 0x00000008060073b5 */ /* 0x0005e20008010000 */
[----:B------:R0:W-:Y:S01]  /*4e80*/  UTMACMDFLUSH ;  /* 0x00000000000079b7 */ /* 0x0001e20000000000 */
[----:B--2---:R-:W-:-:S04]  /*4e90*/  DEPBAR.LE SB0, 0x1 ;  /* 0x000080400000791a */ /* 0x004fc80000000000 */
.L_x_86:
[----:B------:R-:W-:Y:S05]  /*4ea0*/  BSYNC B0 ;  /* 0x0000000000007941 */ /* 0x000fea0003800000 */
.L_x_85:
[----:B-1----:R-:W-:Y:S01]  /*4eb0*/  VIADD R4, R14, 0x6200 ;  /* 0x000062000e047836 */ /* 0x002fe20000000000 */
[----:B------:R-:W-:Y:S04]  /*4ec0*/  BAR.SYNC.DEFER_BLOCKING 0x1, 0x100 ;  /* 0x0044000000007b1d */ /* 0x000fe80000010000 */
[----:B------:R-:W-:Y:S02]  /*4ed0*/  LEA R27, R155, R4, 0x1 ;  /* 0x000000049b1b7211 */ /* 0x000fe400078e08ff */
[----:B------:R-:W-:Y:S04]  /*4ee0*/  BSSY B0, `(.L_x_87) ;  /* 0x0000009000007945 */ /* 0x000fe80003800000 */
[----:B------:R-:W-:Y:S05]  /*4ef0*/  @P0 BRA `(.L_x_88) ;  /* 0x00000000001c0947 */ /* 0x000fea0003800000 */
[----:B------:R-:W-:-:S13]  /*4f00*/  ISETP.NE.AND P2, PT, R161, 0x3, PT ;  /* 0x00000003a100780c */ /* 0x000fda0003f45270 */
[----:B------:R-:W-:Y:S05]  /*4f10*/  @!P2 BRA `(.L_x_89) ;  /* 0x000000000004a947 */ /* 0x000fea0003800000 */
[----:B------:R-:W-:Y:S01]  /*4f20*/  BPT.TRAP 0x1 ;  /* 0x000000040000795c */ /* 0x000fe20000300000 */
.L_x_89:
[----:B------:R-:W-:-:S04]  /*4f30*/  ULEA UR4, UR5, UR52, 0x3 ;  /* 0x0000003405047291 */ /* 0x000fc8000f8e183f */
[----:B------:R-:W-:-:S04]  /*4f40*/  UIADD3 UR4, UR4, 0x60, URZ ;  /* 0x0000006004047890 */ /* 0x000fc8000fffe03f */
[----:B------:R-:W-:-:S09]  /*4f50*/  UPRMT UR4, UR51, 0x654, UR4 ;  /* 0x0000065433047896 */ /* 0x000fd20008000004 */
[----:B------:R-:W-:Y:S03]  /*4f60*/  SYNCS.ARRIVE.TRANS64.RED.A1T0 RZ, [UR4], RZ ;  /* 0x000000ffffff79a7 */ /* 0x000fe60008100404 */
.L_x_88:
[----:B------:R-:W-:Y:S05]  /*4f70*/  BSYNC B0 ;  /* 0x0000000000007941 */ /* 0x000fea0003800000 */
.L_x_87:
        /* <DEDUP_REMOVED lines=8> */
.L_x_92:
[C---:B------:R-:W-:Y:S01]  /*5000*/  LEA R4, R12.reuse, UR52, 0x3 ;  /* 0x000000340c047c11 */ /* 0x040fe2000f8e18ff */
[----:B------:R-:W-:Y:S01]  /*5010*/  VIADD R28, R12, 0x1 ;  /* 0x000000010c1c7836 */ /* 0x000fe20000000000 */
[----:B------:R-:W-:Y:S01]  /*5020*/  SHF.L.U32 R5, R25, 0x1f, RZ ;  /* 0x0000001f19057819 */ /* 0x000fe200000006ff */
[----:B------:R-:W-:Y:S03]  /*5030*/  BSSY B1, `(.L_x_93) ;  /* 0x0000005000017945 */ /* 0x000fe60003800000 */
[----:B------:R-:W1:Y:S01]  /*5040*/  SYNCS.PHASECHK.TRANS64.TRYWAIT P2, [R4+URZ+0x40], R5 ;  /* 0x00004005040075a7 */ /* 0x000e62000804017f */
[----:B------:R-:W-:-:S04]  /*5050*/  ISETP.NE.AND P4, PT, R28, 0x4, PT ;  /* 0x000000041c00780c */ /* 0x000fc80003f85270 */
[----:B------:R-:W-:Y:S01]  /*5060*/  SEL R30, RZ, 0x1, P4 ;  /* 0x00000001ff1e7807 */ /* 0x000fe20002000000 */
[----:B-1----:R-:W-:Y:S08]  /*5070*/  @!P2 BRA `(.L_x_94) ;  /* 0x000000580068a947 */ /* 0x002ff00003800000 */
.L_x_238:
[----:B------:R-:W-:Y:S05]  /*5080*/  BSYNC B1 ;  /* 0x0000000000017941 */ /* 0x000fea0003800000 */
.L_x_93:
[----:B------:R-:W-:Y:S05]  /*5090*/  @P3 BRA `(.L_x_95) ;  /* 0x0000000000943947 */ /* 0x000fea0003800000 */
[----:B------:R-:W-:Y:S01]  /*50a0*/  IMAD R12, R12, 0x2000, R23 ;  /* 0x000020000c0c7824 */ /* 0x000fe200078e0217 */
[----:B------:R-:W-:Y:S05]  /*50b0*/  WARPSYNC.ALL ;  /* 0x0000000000007948 */ /* 0x000fea0003800000 */
[----:B-1----:R-:W-:Y:S01]  /*50c0*/  LEA R4, R155, R12, 0x1 ;  /* 0x0000000c9b047211 */ /* 0x002fe200078e08ff */
[----:B------:R-:W1:Y:S05]  /*50d0*/  LDSM.16.M88.4 R8, [R12] ;  /* 0x000000000c08783b */ /* 0x000e6a0000000200 */
[----:B------:R-:W2:Y:S01]  /*50e0*/  LDSM.16.M88.4 R4, [R4] ;  /* 0x000000000404783b */ /* 0x000ea20000000200 */
[----:B-1----:R-:W-:Y:S01]  /*50f0*/  IMAD.U32 R89, R9, 0x10000, RZ ;  /* 0x0001000009597824 */ /* 0x002fe200078e00ff */
[C---:B------:R-:W-:Y:S01]  /*5100*/  LOP3.LUT R31, R8.reuse, 0xffff0000, RZ, 0xc0, !PT ;  /* 0xffff0000081f7812 */ /* 0x040fe200078ec0ff */
[----:B------:R-:W-:Y:S01]  /*5110*/  IMAD.U32 R93, R11, 0x10000, RZ ;  /* 0x000100000b5d7824 */ /* 0x000fe200078e00ff */
[----:B------:R-:W-:Y:S01]  /*5120*/  LOP3.LUT R9, R9, 0xffff0000, RZ, 0xc0, !PT ;  /* 0xffff000009097812 */ /* 0x000fe200078ec0ff */
[----:B------:R-:W-:Y:S01]  /*5130*/  IMAD.U32 R29, R8, 0x10000, RZ ;  /* 0x00010000081d7824 */ /* 0x000fe200078e00ff */
[----:B--2---:R-:W-:Y:S01]  /*5140*/  SHF.L.U32 R97, R5, 0x10, RZ ;  /* 0x0000001005617819 */ /* 0x004fe200000006ff */
[----:B------:R-:W-:Y:S01]  /*5150*/  IMAD.U32 R103, R7, 0x10000, RZ ;  /* 0x0001000007677824 */ /* 0x000fe200078e00ff */
[----:B------:R-:W-:Y:S01]  /*5160*/  SHF.L.U32 R91, R10, 0x10, RZ ;  /* 0x000000100a5b7819 */ /* 0x000fe200000006ff */
        /* <DEDUP_REMOVED lines=24> */
.L_x_95:
[----:B------:R-:W-:Y:S02]  /*52f0*/  LOP3.LUT R25, R25, R30, RZ, 0x3c, !PT ;  /* 0x0000001e19197212 */ /* 0x000fe400078e3cff */
[----:B------:R-:W-:-:S07]  /*5300*/  SEL R12, R28, RZ, P4 ;  /* 0x000000ff1c0c7207 */ /* 0x000fce0002000000 */
.L_x_91:
[----:B------:R-:W-:Y:S05]  /*5310*/  BSYNC B0 ;  /* 0x0000000000007941 */ /* 0x000fea0003800000 */
.L_x_90:
        /* <DEDUP_REMOVED lines=43> */
[----:B------:R1:W-:Y:S01]  /*55d0*/  STSM.16.M88.4 [R101], R8 ;  /* 0x0000000865007844 */ /* 0x0003e20000000200 */
        /* <DEDUP_REMOVED lines=17> */
.L_x_97:
[----:B------:R-:W-:Y:S05]  /*56f0*/  BSYNC B0 ;  /* 0x0000000000007941 */ /* 0x000fea0003800000 */
.L_x_96:
[----:B------:R-:W-:Y:S06]  /*5700*/  BAR.SYNC.DEFER_BLOCKING 0x1, 0x100 ;  /* 0x0044000000007b1d */ /* 0x000fec0000010000 */
[----:B------:R-:W-:Y:S04]  /*5710*/  BSSY B0, `(.L_x_98) ;  /* 0x0000009000007945 */ /* 0x000fe80003800000 */
[----:B------:R-:W-:Y:S05]  /*5720*/  @P0 BRA `(.L_x_99) ;  /* 0x00000000001c0947 */ /* 0x000fea0003800000 */
[----:B------:R-:W-:-:S13]  /*5730*/  ISETP.NE.AND P2, PT, R161, 0x3, PT ;  /* 0x00000003a100780c */ /* 0x000fda0003f45270 */
[----:B------:R-:W-:Y:S05]  /*5740*/  @!P2 BRA `(.L_x_100) ;  /* 0x000000000004a947 */ /* 0x000fea0003800000 */
[----:B------:R-:W-:Y:S01]  /*5750*/  BPT.TRAP 0x1 ;  /* 0x000000040000795c */ /* 0x000fe20000300000 */
.L_x_100:
[----:B------:R-:W-:-:S04]  /*5760*/  ULEA UR4, UR5, UR52, 0x3 ;  /* 0x0000003405047291 */ /* 0x000fc8000f8e183f */
[----:B------:R-:W-:-:S04]  /*5770*/  UIADD3 UR4, UR4, 0x60, URZ ;  /* 0x0000006004047890 */ /* 0x000fc8000fffe03f */
[----:B------:R-:W-:-:S09]  /*5780*/  UPRMT UR4, UR51, 0x654, UR4 ;  /* 0x0000065433047896 */ /* 0x000fd20008000004 */
[----:B------:R-:W-:Y:S03]  /*5790*/  SYNCS.ARRIVE.TRANS64.RED.A1T0 RZ, [UR4], RZ ;  /* 0x000000ffffff79a7 */ /* 0x000fe60008100404 */
.L_x_99:
[----:B------:R-:W-:Y:S05]  /*57a0*/  BSYNC B0 ;  /* 0x0000000000007941 */ /* 0x000fea0003800000 */
.L_x_98:
        /* <DEDUP_REMOVED lines=8> */
.L_x_103:
        /* <DEDUP_REMOVED lines=8> */
.L_x_239:
[----:B------:R-:W-:Y:S05]  /*58b0*/  BSYNC B1 ;  /* 0x0000000000017941 */ /* 0x000fea0003800000 */
.L_x_104:
        /* <DEDUP_REMOVED lines=38> */
.L_x_106:
[----:B------:R-:W-:Y:S02]  /*5b20*/  LOP3.LUT R25, R25, R30, RZ, 0x3c, !PT ;  /* 0x0000001e19197212 */ /* 0x000fe400078e3cff */
[----:B------:R-:W-:-:S07]  /*5b30*/  SEL R12, R28, RZ, P4 ;  /* 0x000000ff1c0c7207 */ /* 0x000fce0002000000 */
.L_x_102:
[----:B------:R-:W-:Y:S05]  /*5b40*/  BSYNC B0 ;  /* 0x0000000000007941 */ /* 0x000fea0003800000 */
.L_x_101:
        /* <DEDUP_REMOVED lines=61> */
.L_x_108:
[----:B------:R-:W-:Y:S05]  /*5f20*/  BSYNC B0 ;  /* 0x0000000000007941 */ /* 0x000fea0003800000 */
.L_x_107:
[----:B------:R-:W-:Y:S06]  /*5f30*/  BAR.SYNC.DEFER_BLOCKING 0x1, 0x100 ;  /* 0x0044000000007b1d */ /* 0x000fec0000010000 */
[----:B------:R-:W-:Y:S04]  /*5f40*/  BSSY B0, `(.L_x_109) ;  /* 0x0000009000007945 */ /* 0x000fe80003800000 */
[----:B------:R-:W-:Y:S05]  /*5f50*/  @P0 BRA `(.L_x_110) ;  /* 0x00000000001c0947 */ /* 0x000fea0003800000 */
[----:B------:R-:W-:-:S13]  /*5f60*/  ISETP.NE.AND P2, PT, R161, 0x3, PT ;  /* 0x00000003a100780c */ /* 0x000fda0003f45270 */
[----:B------:R-:W-:Y:S05]  /*5f70*/  @!P2 BRA `(.L_x_111) ;  /* 0x000000000004a947 */ /* 0x000fea0003800000 */
[----:B------:R-:W-:Y:S01]  /*5f80*/  BPT.TRAP 0x1 ;  /* 0x000000040000795c */ /* 0x000fe20000300000 */
.L_x_111:
[----:B------:R-:W-:-:S04]  /*5f90*/  ULEA UR4, UR5, UR52, 0x3 ;  /* 0x0000003405047291 */ /* 0x000fc8000f8e183f */
[----:B------:R-:W-:-:S04]  /*5fa0*/  UIADD3 UR4, UR4, 0x60, URZ ;  /* 0x0000006004047890 */ /* 0x000fc8000fffe03f */
[----:B------:R-:W-:-:S09]  /*5fb0*/  UPRMT UR4, UR51, 0x654, UR4 ;  /* 0x0000065433047896 */ /* 0x000fd20008000004 */
[----:B------:R-:W-:Y:S03]  /*5fc0*/  SYNCS.ARRIVE.TRANS64.RED.A1T0 RZ, [UR4], RZ ;  /* 0x000000ffffff79a7 */ /* 0x000fe60008100404 */
.L_x_110:
[----:B------:R-:W-:Y:S05]  /*5fd0*/  BSYNC B0 ;  /* 0x0000000000007941 */ /* 0x000fea0003800000 */
.L_x_109:
        /* <DEDUP_REMOVED lines=8> */
.L_x_114:
[C---:B-1----:R-:W-:Y:S01]  /*6060*/  LEA R4, R12.reuse, UR52, 0x3 ;  /* 0x000000340c047c11 */ /* 0x042fe2000f8e18ff */
[----:B------:R-:W-:Y:S01]  /*6070*/  VIADD R8, R12, 0x1 ;  /* 0x000000010c087836 */ /* 0x000fe20000000000 */
[----:B------:R-:W-:Y:S01]  /*6080*/  SHF.L.U32 R5, R25, 0x1f, RZ ;  /* 0x0000001f19057819 */ /* 0x000fe200000006ff */
[----:B------:R-:W-:Y:S03]  /*6090*/  BSSY B1, `(.L_x_115) ;  /* 0x0000005000017945 */ /* 0x000fe60003800000 */
[----:B------:R-:W1:Y:S01]  /*60a0*/  SYNCS.PHASECHK.TRANS64.TRYWAIT P2, [R4+URZ+0x40], R5 ;  /* 0x00004005040075a7 */ /* 0x000e62000804017f */
[----:B------:R-:W-:-:S04]  /*60b0*/  ISETP.NE.AND P4, PT, R8, 0x4, PT ;  /* 0x000000040800780c */ /* 0x000fc80003f85270 */
[----:B------:R-:W-:Y:S01]  /*60c0*/  SEL R10, RZ, 0x1, P4 ;  /* 0x00000001ff0a7807 */ /* 0x000fe20002000000 */
[----:B-1----:R-:W-:Y:S08]  /*60d0*/  @!P2 BRA `(.L_x_116) ;  /* 0x000000480078a947 */ /* 0x002ff00003800000 */
.L_x_240:
[----:B------:R-:W-:Y:S05]  /*60e0*/  BSYNC B1 ;  /* 0x0000000000017941 */ /* 0x000fea0003800000 */
.L_x_115:
[----:B------:R-:W-:Y:S05]  /*60f0*/  @P3 BRA `(.L_x_117) ;  /* 0x0000000000943947 */ /* 0x000fea0003800000 */
[----:B------:R-:W-:Y:S01]  /*6100*/  LEA R12, R12, R23, 0xd ;  /* 0x000000170c0c7211 */ /* 0x000fe200078e68ff */
[----:B------:R-:W-:Y:S05]  /*6110*/  WARPSYNC.ALL ;  /* 0x0000000000007948 */ /* 0x000fea0003800000 */
[----:B------:R-:W-:Y:S01]  /*6120*/  IMAD R32, R155, 0x2, R12 ;  /* 0x000000029b207824 */ /* 0x000fe200078e020c */
[----:B-1----:R-:W1:Y:S05]  /*6130*/  LDSM.16.M88.4 R4, [R12] ;  /* 0x000000000c04783b */ /* 0x002e6a0000000200 */
        /* <DEDUP_REMOVED lines=33> */
.L_x_117:
[----:B------:R-:W-:Y:S02]  /*6350*/  LOP3.LUT R25, R25, R10, RZ, 0x3c, !PT ;  /* 0x0000000a19197212 */ /* 0x000fe400078e3cff */
[----:B------:R-:W-:-:S07]  /*6360*/  SEL R12, R8, RZ, P4 ;  /* 0x000000ff080c7207 */ /* 0x000fce0002000000 */
.L_x_113:
[----:B------:R-:W-:Y:S05]  /*6370*/  BSYNC B0 ;  /* 0x0000000000007941 */ /* 0x000fea0003800000 */
.L_x_112:
[C-C-:B-1----:R-:W-:Y:S01]  /*6380*/  FFMA R5, R160.reuse, R136, R3.reuse ;  /* 0x00000088a0057223 */ /* 0x142fe20000000003 */
[C-C-:B------:R-:W-:Y:S01]  /*6390*/  FFMA R144, R160.reuse, R144, R3.reuse ;  /* 0x00000090a0907223 */ /* 0x140fe20000000003 */
[C---:B------:R-:W-:Y:S01]  /*63a0*/  FFMA R145, R160.reuse, R145, R3 ;  /* 0x00000091a0917223 */ /* 0x040fe20000000003 */
[C-C-:B------:R-:W-:Y:S01]  /*63b0*/  FFMA R138, R160.reuse, R138, R13.reuse ;  /* 0x0000008aa08a7223 */ /* 0x140fe2000000000d */
[C---:B------:R-:W-:Y:S01]  /*63c0*/  FFMA R139, R160.reuse, R139, R13 ;  /* 0x0000008ba08b7223 */ /* 0x040fe2000000000d */
[C-C-:B------:R-:W-:Y:S01]  /*63d0*/  FFMA R137, R160.reuse, R137, R3.reuse ;  /* 0x00000089a0897223 */ /* 0x140fe20000000003 */
[C-C-:B------:R-:W-:Y:S01]  /*63e0*/  FFMA R140, R160.reuse, R140, R3.reuse ;  /* 0x0000008ca08c7223 */ /* 0x140fe20000000003 */
[C---:B------:R-:W-:Y:S01]  /*63f0*/  FFMA R141, R160.reuse, R141, R3 ;  /* 0x0000008da08d7223 */ /* 0x040fe20000000003 */
[C-C-:B------:R-:W-:Y:S01]  /*6400*/  FFMA R142, R160.reuse, R142, R13.reuse ;  /* 0x0000008ea08e7223 */ /* 0x140fe2000000000d */
[C-C-:B------:R-:W-:Y:S01]  /*6410*/  FFMA R143, R160.reuse, R143, R13.reuse ;  /* 0x0000008fa08f7223 */ /* 0x140fe2000000000d */
        /* <DEDUP_REMOVED lines=29> */
[----:B------:R-:W-:Y:S02]  /*65f0*/  F2FP.RELU.BF16.F32.PACK_AB R145, R147, R146 ;  /* 0x000000929391723e */ /* 0x000fe400000018ff */
[----:B------:R-:W-:Y:S01]  /*6600*/  F2FP.RELU.BF16.F32.PACK_AB R146, R149, R148 ;  /* 0x000000949592723e */ /* 0x000fe200000018ff */
[----:B------:R1:W-:Y:S01]  /*6610*/  STSM.16.M88.4 [R14+0x4200], R4 ;  /* 0x004200040e007844 */ /* 0x0003e20000000200 */
        /* <DEDUP_REMOVED lines=19> */
.L_x_119:
[----:B------:R-:W-:Y:S05]  /*6750*/  BSYNC B0 ;  /* 0x0000000000007941 */ /* 0x000fea0003800000 */
.L_x_118:
[----:B------:R-:W-:Y:S06]  /*6760*/  BAR.SYNC.DEFER_BLOCKING 0x1, 0x100 ;  /* 0x0044000000007b1d */ /* 0x000fec0000010000 */
[----:B------:R-:W-:Y:S04]  /*6770*/  BSSY B0, `(.L_x_120) ;  /* 0x0000009000007945 */ /* 0x000fe80003800000 */
[----:B------:R-:W-:Y:S05]  /*6780*/  @P0 BRA `(.L_x_121) ;  /* 0x00000000001c0947 */ /* 0x000fea0003800000 */
[----:B------:R-:W-:-:S13]  /*6790*/  ISETP.NE.AND P2, PT, R161, 0x3, PT ;  /* 0x00000003a100780c */ /* 0x000fda0003f45270 */
[----:B------:R-:W-:Y:S05]  /*67a0*/  @!P2 BRA `(.L_x_122) ;  /* 0x000000000004a947 */ /* 0x000fea0003800000 */
[----:B------:R-:W-:Y:S01]  /*67b0*/  BPT.TRAP 0x1 ;  /* 0x000000040000795c */ /* 0x000fe20000300000 */
.L_x_122:
[----:B------:R-:W-:-:S04]  /*67c0*/  ULEA UR4, UR5, UR52, 0x3 ;  /* 0x0000003405047291 */ /* 0x000fc8000f8e183f */
[----:B------:R-:W-:-:S04]  /*67d0*/  UIADD3 UR4, UR4, 0x60, URZ ;  /* 0x0000006004047890 */ /* 0x000fc8000fffe03f */
[----:B------:R-:W-:-:S09]  /*67e0*/  UPRMT UR4, UR51, 0x654, UR4 ;  /* 0x0000065433047896 */ /* 0x000fd20008000004 */
[----:B------:R-:W-:Y:S03]  /*67f0*/  SYNCS.ARRIVE.TRANS64.RED.A1T0 RZ, [UR4], RZ ;  /* 0x000000ffffff79a7 */ /* 0x000fe60008100404 */
.L_x_121:
[----:B------:R-:W-:Y:S05]  /*6800*/  BSYNC B0 ;  /* 0x0000000000007941 */ /* 0x000fea0003800000 */
.L_x_120:
        /* <DEDUP_REMOVED lines=8> */
.L_x_125:
[----:B------:R-:W-:Y:S01]  /*6890*/  SHF.L.U32 R25, R25, 0x1f, RZ ;  /* 0x0000001f19197819 */ /* 0x000fe200000006ff */
[----:B------:R-:W-:Y:S01]  /*68a0*/  BSSY B1, `(.L_x_126) ;  /* 0x0000004000017945 */ /* 0x000fe20003800000 */
[----:B-1----:R-:W-:-:S04]  /*68b0*/  LEA R4, R12, UR52, 0x3 ;  /* 0x000000340c047c11 */ /* 0x002fc8000f8e18ff */
[----:B------:R-:W1:Y:S02]  /*68c0*/  SYNCS.PHASECHK.TRANS64.TRYWAIT P2, [R4+URZ+0x40], R25 ;  /* 0x00004019040075a7 */ /* 0x000e64000804017f */
[----:B-1----:R-:W-:Y:S05]  /*68d0*/  @!P2 BRA `(.L_x_127) ;  /* 0x00000040008ca947 */ /* 0x002fea0003800000 */
.L_x_241:
[----:B------:R-:W-:Y:S05]  /*68e0*/  BSYNC B1 ;  /* 0x0000000000017941 */ /* 0x000fea0003800000 */
.L_x_126:
[----:B------:R-:W-:Y:S05]  /*68f0*/  @P3 BRA `(.L_x_124) ;  /* 0x0000000000943947 */ /* 0x000fea0003800000 */
[----:B------:R-:W-:Y:S01]  /*6900*/  IMAD R12, R12, 0x2000, R23 ;  /* 0x000020000c0c7824 */ /* 0x000fe200078e0217 */
[----:B------:R-:W-:Y:S05]  /*6910*/  WARPSYNC.ALL ;  /* 0x0000000000007948 */ /* 0x000fea0003800000 */
[----:B------:R-:W-:Y:S01]  /*6920*/  IMAD R3, R155, 0x2, R12 ;  /* 0x000000029b037824 */ /* 0x000fe200078e020c */
[----:B-1----:R-:W1:Y:S04]  /*6930*/  LDSM.16.M88.4 R4, [R12] ;  /* 0x000000000c04783b */ /* 0x002e680000000200 */
[----:B------:R2:W3:Y:S01]  /*6940*/  LDSM.16.M88.4 R8, [R3] ;  /* 0x000000000308783b */ /* 0x0004e20000000200 */
[----:B-1----:R-:W-:Y:S01]  /*6950*/  IMAD.U32 R89, R5, 0x10000, RZ ;  /* 0x0001000005597824 */ /* 0x002fe200078e00ff */
[----:B--2---:R-:W-:Y:S01]  /*6960*/  LOP3.LUT R3, R4, 0xffff0000, RZ, 0xc0, !PT ;  /* 0xffff000004037812 */ /* 0x004fe200078ec0ff */
[----:B------:R-:W-:Y:S01]  /*6970*/  IMAD.U32 R93, R7, 0x10000, RZ ;  /* 0x00010000075d7824 */ /* 0x000fe200078e00ff */
[----:B------:R-:W-:Y:S01]  /*6980*/  LOP3.LUT R5, R5, 0xffff0000, RZ, 0xc0, !PT ;  /* 0xffff000005057812 */ /* 0x000fe200078ec0ff */
[----:B---3--:R-:W-:Y:S01]  /*6990*/  IMAD.U32 R97, R9, 0x10000, RZ ;  /* 0x0001000009617824 */ /* 0x008fe200078e00ff */
[C---:B------:R-:W-:Y:S01]  /*69a0*/  SHF.L.U32 R103, R11.reuse, 0x10, RZ ;  /* 0x000000100b677819 */ /* 0x040fe200000006ff */
[C---:B------:R-:W-:Y:S01]  /*69b0*/  IMAD.U32 R95, R8.reuse, 0x10000, RZ ;  /* 0x00010000085f7824 */ /* 0x040fe200078e00ff */
[----:B------:R-:W-:Y:S01]  /*69c0*/  LOP3.LUT R153, R11, 0xffff0000, RZ, 0xc0, !PT ;  /* 0xffff00000b997812 */ /* 0x000fe200078ec0ff */
[-C--:B------:R-:W-:Y:S01]  /*69d0*/  FMUL R88, R3, R156.reuse ;  /* 0x0000009c03587220 */ /* 0x080fe20000400000 */
[----:B------:R-:W-:Y:S01]  /*69e0*/  LOP3.LUT R13, R8, 0xffff0000, RZ, 0xc0, !PT ;  /* 0xffff0000080d7812 */ /* 0x000fe200078ec0ff */
[-C--:B------:R-:W-:Y:S01]  /*69f0*/  FMUL R89, R89, R156.reuse ;  /* 0x0000009c59597220 */ /* 0x080fe20000400000 */
[----:B------:R-:W-:Y:S01]  /*6a00*/  LOP3.LUT R23, R9, 0xffff0000, RZ, 0xc0, !PT ;  /* 0xffff000009177812 */ /* 0x000fe200078ec0ff */
[----:B------:R-:W-:Y:S01]  /*6a10*/  IMAD.U32 R9, R4, 0x10000, RZ ;  /* 0x0001000004097824 */ /* 0x000fe200078e00ff */
[C---:B------:R-:W-:Y:S01]  /*6a20*/  SHF.L.U32 R99, R10.reuse, 0x10, RZ ;  /* 0x000000100a637819 */ /* 0x040fe200000006ff */
        /* <DEDUP_REMOVED lines=18> */
.L_x_124:
[----:B------:R-:W-:Y:S05]  /*6b50*/  BSYNC B0 ;  /* 0x0000000000007941 */ /* 0x000fea0003800000 */
.L_x_123:
[C-C-:B------:R-:W-:Y:S01]  /*6b60*/  FFMA R80, R160.reuse, R80, R15.reuse ;  /* 0x00000050a0507223 */ /* 0x140fe2000000000f */
[C-C-:B------:R-:W-:Y:S01]  /*6b70*/  FFMA R81, R160.reuse, R81, R15.reuse ;  /* 0x00000051a0517223 */ /* 0x140fe2000000000f */
[C-C-:B------:R-:W-:Y:S01]  /*6b80*/  FFMA R3, R160.reuse, R72, R15.reuse ;  /* 0x00000048a0037223 */ /* 0x140fe2000000000f */
[C-C-:B------:R-:W-:Y:S01]  /*6b90*/  FFMA R73, R160.reuse, R73, R15.reuse ;  /* 0x00000049a0497223 */ /* 0x140fe2000000000f */
[C-C-:B------:R-:W-:Y:S01]  /*6ba0*/  FFMA R76, R160.reuse, R76, R15.reuse ;  /* 0x0000004ca04c7223 */ /* 0x140fe2000000000f */
[C---:B------:R-:W-:Y:S01]  /*6bb0*/  FFMA R77, R160.reuse, R77, R15 ;  /* 0x0000004da04d7223 */ /* 0x040fe2000000000f */
[C-C-:B------:R-:W-:Y:S01]  /*6bc0*/  FFMA R74, R160.reuse, R74, R21.reuse ;  /* 0x0000004aa04a7223 */ /* 0x140fe20000000015 */
[C-C-:B------:R-:W-:Y:S01]  /*6bd0*/  FFMA R75, R160.reuse, R75, R21.reuse ;  /* 0x0000004ba04b7223 */ /* 0x140fe20000000015 */
[C-C-:B------:R-:W-:Y:S01]  /*6be0*/  FFMA R78, R160.reuse, R78, R21.reuse ;  /* 0x0000004ea04e7223 */ /* 0x140fe20000000015 */
[C-C-:B------:R-:W-:Y:S01]  /*6bf0*/  FFMA R79, R160.reuse, R79, R21.reuse ;  /* 0x0000004fa04f7223 */ /* 0x140fe20000000015 */
[C-C-:B------:R-:W-:Y:S01]  /*6c00*/  FFMA R82, R160.reuse, R82, R21.reuse ;  /* 0x00000052a0527223 */ /* 0x140fe20000000015 */
[C---:B------:R-:W-:Y:S01]  /*6c10*/  FFMA R83, R160.reuse, R83, R21 ;  /* 0x00000053a0537223 */ /* 0x040fe20000000015 */
[C-C-:B------:R-:W-:Y:S01]  /*6c20*/  FFMA R84, R160.reuse, R84, R15.reuse ;  /* 0x00000054a0547223 */ /* 0x140fe2000000000f */
[C---:B------:R-:W-:Y:S01]  /*6c30*/  FFMA R85, R160.reuse, R85, R15 ;  /* 0x00000055a0557223 */ /* 0x040fe2000000000f */
[C-C-:B------:R-:W-:Y:S01]  /*6c40*/  FFMA R86, R160.reuse, R86, R21.reuse ;  /* 0x00000056a0567223 */ /* 0x140fe20000000015 */
[----:B-1----:R-:W-:Y:S01]  /*6c50*/  FFMA R4, R160, R87, R21 ;  /* 0x00000057a0047223 */ /* 0x002fe20000000015 */
        /* <DEDUP_REMOVED lines=45> */
.L_x_129:
[----:B------:R-:W-:Y:S05]  /*6f30*/  BSYNC B0 ;  /* 0x0000000000007941 */ /* 0x000fea0003800000 */
.L_x_128:
[----:B------:R-:W-:Y:S06]  /*6f40*/  BAR.SYNC.DEFER_BLOCKING 0x1, 0x100 ;  /* 0x0044000000007b1d */ /* 0x000fec0000010000 */
[----:B------:R-:W-:Y:S04]  /*6f50*/  BSSY B0, `(.L_x_130) ;  /* 0x0000009000007945 */ /* 0x000fe80003800000 */
[----:B------:R-:W-:Y:S05]  /*6f60*/  @P0 BRA `(.L_x_131) ;  /* 0x00000000001c0947 */ /* 0x000fea0003800000 */
[----:B------:R-:W-:-:S13]  /*6f70*/  ISETP.NE.AND P0, PT, R161, 0x3, PT ;  /* 0x00000003a100780c */ /* 0x000fda0003f05270 */
[----:B------:R-:W-:Y:S05]  /*6f80*/  @!P0 BRA `(.L_x_132) ;  /* 0x0000000000048947 */ /* 0x000fea0003800000 */
[----:B------:R-:W-:Y:S01]  /*6f90*/  BPT.TRAP 0x1 ;  /* 0x000000040000795c */ /* 0x000fe20000300000 */
.L_x_132:
[----:B------:R-:W-:-:S04]  /*6fa0*/  ULEA UR4, UR36, UR52, 0x3 ;  /* 0x0000003424047291 */ /* 0x000fc8000f8e183f */
[----:B------:R-:W-:-:S04]  /*6fb0*/  UIADD3 UR4, UR4, 0x60, URZ ;  /* 0x0000006004047890 */ /* 0x000fc8000fffe03f */
[----:B------:R-:W-:-:S09]  /*6fc0*/  UPRMT UR4, UR51, 0x654, UR4 ;  /* 0x0000065433047896 */ /* 0x000fd20008000004 */
[----:B------:R-:W-:Y:S03]  /*6fd0*/  SYNCS.ARRIVE.TRANS64.RED.A1T0 RZ, [UR4], RZ ;  /* 0x000000ffffff79a7 */ /* 0x000fe60008100404 */
.L_x_131:
[----:B------:R-:W-:Y:S05]  /*6fe0*/  BSYNC B0 ;  /* 0x0000000000007941 */ /* 0x000fea0003800000 */
.L_x_130:
[----:B------:R-:W-:Y:S01]  /*6ff0*/  IADD3 R16, P0, R16, UR40, RZ ;  /* 0x0000002810107c10 */ /* 0x000fe2000ff1e0ff */
[----:B------:R-:W-:Y:S01]  /*7000*/  ULDC.64 UR4, c[0x0][0x8f8] ;  /* 0x00023e0000047ab9 */ /* 0x000fe20000000a00 */
[----:B------:R-:W-:Y:S01]  /*7010*/  UIADD3 UR36, UR36, 0x1, URZ ;  /* 0x0000000124247890 */ /* 0x000fe2000fffe03f */
[----:B------:R-:W-:Y:S01]  /*7020*/  PRMT R3, RZ, 0x7610, R3 ;  /* 0x00007610ff037816 */ /* 0x000fe20000000003 */
[----:B------:R-:W-:Y:S01]  /*7030*/  UMOV UR47, 0xffffffff ;  /* 0xffffffff002f7882 */ /* 0x000fe20000000000 */
[----:B------:R-:W-:Y:S01]  /*7040*/  IADD3.X R17, R17, UR38, RZ, P0, !PT ;  /* 0x0000002611117c10 */ /* 0x000fe200087fe4ff */
[----:B------:R-:W-:Y:S01]  /*7050*/  UISETP.NE.AND UP0, UPT, UR36, 0x4, UPT ;  /* 0x000000042400788c */ /* 0x000fe2000bf05270 */
[----:B------:R-:W-:Y:S01]  /*7060*/  ISETP.GE.U32.AND P0, PT, R16, UR4, PT ;  /* 0x0000000410007c0c */ /* 0x000fe2000bf06070 */
[----:B------:R-:W-:Y:S01]  /*7070*/  IMAD.MOV.U32 R154, RZ, RZ, -0x1 ;  /* 0xffffffffff9a7424 */ /* 0x000fe200078e00ff */
[----:B------:R-:W-:Y:S01]  /*7080*/  MOV R153, 0xffffffff ;  /* 0xffffffff00997802 */ /* 0x000fe20000000f00 */
[----:B------:R-:W-:Y:S01]  /*7090*/  USEL UR36, UR36, URZ, UP0 ;  /* 0x0000003f24247287 */ /* 0x000fe20008000000 */
[----:B------:R-:W-:-:S13]  /*70a0*/  ISETP.GE.U32.AND.EX P0, PT, R17, UR5, PT, P0 ;  /* 0x0000000511007c0c */ /* 0x000fda000bf06100 */
[----:B------:R-:W-:Y:S05]  /*70b0*/  @P0 BRA `(.L_x_133) ;  /* 0x0000000400680947 */ /* 0x000fea0003800000 */
[----:B------:R-:W2:Y:S01]  /*70c0*/  S2R R23, SR_CTAID.X ;  /* 0x0000000000177919 */ /* 0x000ea20000002500 */
[----:B------:R-:W3:Y:S01]  /*70d0*/  LDC.64 R10, c[0x0][0x8d0] ;  /* 0x00023400ff0a7b82 */ /* 0x000ee20000000a00 */
[----:B------:R-:W-:Y:S01]  /*70e0*/  ULDC UR4, c[0x0][0x150] ;  /* 0x0000540000047ab9 */ /* 0x000fe20000000800 */
[----:B------:R-:W-:Y:S01]  /*70f0*/  IMAD.MOV.U32 R8, RZ, RZ, R16 ;  /* 0x000000ffff087224 */ /* 0x000fe200078e0010 */
[----:B------:R-:W4:Y:S01]  /*7100*/  S2R R25, SR_CTAID.Y ;  /* 0x0000000000197919 */ /* 0x000f220000002600 */
[----:B------:R-:W-:-:S04]  /*7110*/  IMAD.MOV.U32 R9, RZ, RZ, R17 ;  /* 0x000000ffff097224 */ /* 0x000fc800078e0011 */
[----:B------:R-:W1:Y:S08]  /*7120*/  LDC R26, c[0x0][0x144] ;  /* 0x00005100ff1a7b82 */ /* 0x000e700000000800 */
[----:B------:R-:W1:Y:S08]  /*7130*/  LDC R12, c[0x0][0x8d8] ;  /* 0x00023600ff0c7b82 */ /* 0x000e700000000800 */
[----:B------:R-:W1:Y:S01]  /*7140*/  LDC.64 R20, c[0x0][0x8c8] ;  /* 0x00023200ff147b82 */ /* 0x000e620000000a00 */
[----:B---3--:R-:W-:-:S04]  /*7150*/  ISETP.NE.U32.AND P0, PT, R10, RZ, PT ;  /* 0x000000ff0a00720c */ /* 0x008fc80003f05070 */
[----:B------:R-:W-:Y:S02]  /*7160*/  ISETP.NE.AND.EX P0, PT, R11, RZ, PT, P0 ;  /* 0x000000ff0b00720c */ /* 0x000fe40003f05300 */
[----:B--2---:R-:W-:-:S05]  /*7170*/  I2FP.F32.U32 R3, R23 ;  /* 0x0000001700037245 */ /* 0x004fca0000201000 */
[----:B------:R-:W-:-:S04]  /*7180*/  FMUL R3, R3, UR4 ;  /* 0x0000000403037c20 */ /* 0x000fc80008400000 */
[----:B------:R2:W3:Y:S02]  /*7190*/  F2I.U32.TRUNC.NTZ R24, R3 ;  /* 0x0000000300187305 */ /* 0x0004e4000020f000 */
[----:B----4-:R-:W-:Y:S05]  /*71a0*/  @!P0 BRA `(.L_x_134) ;  /* 0x0000000000288947 */ /* 0x010fea0003800000 */
[----:B--2---:R-:W2:Y:S02]  /*71b0*/  LDC R3, c[0x0][0x8dc] ;  /* 0x00023700ff037b82 */ /* 0x004ea40000000800 */
[----:B--2---:R-:W-:-:S04]  /*71c0*/  IADD3 R3, P0, R16, R3, RZ ;  /* 0x0000000310037210 */ /* 0x004fc80007f1e0ff */
        /* <DEDUP_REMOVED lines=8> */
.L_x_134:
[-CC-:B-1----:R-:W-:Y:S01]  /*7250*/  SHF.R.U64 R32, R8, R12.reuse, R9.reuse ;  /* 0x0000000c08207219 */ /* 0x182fe20000001209 */
[----:B------:R-:W1:Y:S01]  /*7260*/  LDC.64 R14, c[0x0][0x8e8] ;  /* 0x00023a00ff0e7b82 */ /* 0x000e620000000a00 */
[----:B--2---:R-:W-:Y:S01]  /*7270*/  SHF.R.U32.HI R3, RZ, R12, R9 ;  /* 0x0000000cff037219 */ /* 0x004fe20000011609 */
[----:B---3--:R-:W-:Y:S01]  /*7280*/  IMAD.MOV R24, RZ, RZ, -R24 ;  /* 0x000000ffff187224 */ /* 0x008fe200078e0a18 */
[----:B------:R-:W-:Y:S01]  /*7290*/  IADD3 R7, P0, RZ, -R32, RZ ;  /* 0x80000020ff077210 */ /* 0x000fe20007f1e0ff */
[----:B------:R-:W-:Y:S02]  /*72a0*/  ULDC UR4, c[0x0][0x154] ;  /* 0x0000550000047ab9 */ /* 0x000fe40000000800 */
[----:B------:R-:W-:Y:S01]  /*72b0*/  IMAD R23, R26, R24, R23 ;  /* 0x000000181a177224 */ /* 0x000fe200078e0217 */
[----:B------:R-:W-:Y:S01]  /*72c0*/  IADD3.X R3, RZ, ~R3, RZ, P0, !PT ;  /* 0x80000003ff037210 */ /* 0x000fe200007fe4ff */
[----:B------:R-:W2:Y:S01]  /*72d0*/  LDC R8, c[0x0][0x8c0] ;  /* 0x00023000ff087b82 */ /* 0x000ea20000000800 */
[----:B------:R-:W-:-:S04]  /*72e0*/  IMAD.WIDE.U32 R4, R7, R20, R16 ;  /* 0x0000001407047225 */ /* 0x000fc800078e0010 */
[----:B------:R-:W-:-:S03]  /*72f0*/  IMAD R6, R3, R20, RZ ;  /* 0x0000001403067224 */ /* 0x000fc600078e02ff */
[----:B------:R-:W3:Y:S01]  /*7300*/  LDC R28, c[0x0][0x8b0] ;  /* 0x00022c00ff1c7b82 */ /* 0x000ee20000000800 */
[----:B------:R-:W-:Y:S02]  /*7310*/  IMAD R3, R7, R21, R6 ;  /* 0x0000001507037224 */ /* 0x000fe400078e0206 */
[----:B------:R-:W-:Y:S02]  /*7320*/  IMAD.MOV.U32 R7, RZ, RZ, 0x1 ;  /* 0x00000001ff077424 */ /* 0x000fe400078e00ff */
[----:B------:R-:W-:Y:S01]  /*7330*/  IMAD.IADD R3, R5, 0x1, R3 ;  /* 0x0000000105037824 */ /* 0x000fe200078e0203 */
[----:B------:R-:W-:Y:S02]  /*7340*/  I2FP.F32.U32 R5, R25 ;  /* 0x0000001900057245 */ /* 0x000fe40000201000 */
[----:B------:R-:W4:Y:S01]  /*7350*/  LDC R30, c[0x0][0x900] ;  /* 0x00024000ff1e7b82 */ /* 0x000f220000000800 */
[----:B-1----:R-:W-:Y:S02]  /*7360*/  ISETP.NE.U32.AND P0, PT, R14, RZ, PT ;  /* 0x000000ff0e00720c */ /* 0x002fe40003f05070 */
[----:B------:R-:W-:Y:S01]  /*7370*/  FMUL R6, R5, UR4 ;  /* 0x0000000405067c20 */ /* 0x000fe20008400000 */
[----:B------:R-:W-:-:S02]  /*7380*/  MOV R5, 0xffffffff ;  /* 0xffffffff00057802 */ /* 0x000fc40000000f00 */
[----:B------:R-:W-:Y:S01]  /*7390*/  ISETP.NE.AND.EX P0, PT, R15, RZ, PT, P0 ;  /* 0x000000ff0f00720c */ /* 0x000fe20003f05300 */
[----:B------:R1:W1:Y:S01]  /*73a0*/  F2I.U32.TRUNC.NTZ R20, R6 ;  /* 0x0000000600147305 */ /* 0x000262000020f000 */
[----:B------:R-:W1:Y:S01]  /*73b0*/  LDC R24, c[0x0][0x148] ;  /* 0x00005200ff187b82 */ /* 0x000e620000000800 */
[-CC-:B--2---:R-:W-:Y:S02]  /*73c0*/  SHF.R.U64 R12, R4, R8.reuse, R3.reuse ;  /* 0x00000008040c7219 */ /* 0x184fe40000001203 */
[----:B------:R-:W-:-:S05]  /*73d0*/  SHF.R.U32.HI R3, RZ, R8, R3 ;  /* 0x00000008ff037219 */ /* 0x000fca0000011603 */
[----:B------:R-:W2:Y:S01]  /*73e0*/  LDC R21, c[0x0][0x8a8] ;  /* 0x00022a00ff157b82 */ /* 0x000ea20000000800 */
[-CC-:B---3--:R-:W-:Y:S02]  /*73f0*/  SHF.R.U64 R10, R12, R28.reuse, R3.reuse ;  /* 0x0000001c0c0a7219 */ /* 0x188fe40000001203 */
[----:B------:R-:W-:-:S05]  /*7400*/  SHF.R.U32.HI R3, RZ, R28, R3 ;  /* 0x0000001cff037219 */ /* 0x000fca0000011603 */
[----:B------:R-:W3:Y:S01]  /*7410*/  LDC R26, c[0x0][0x8f0] ;  /* 0x00023c00ff1a7b82 */ /* 0x000ee20000000800 */
[-C--:B----4-:R-:W-:Y:S02]  /*7420*/  SHF.L.U32 R4, R5, R30.reuse, RZ ;  /* 0x0000001e05047219 */ /* 0x090fe400000006ff */
[-CC-:B------:R-:W-:Y:S02]  /*7430*/  SHF.R.U64 R13, R10, R30.reuse, R3.reuse ;  /* 0x0000001e0a0d7219 */ /* 0x180fe40000001203 */
[----:B------:R-:W-:Y:S02]  /*7440*/  SHF.R.U32.HI R5, RZ, R30, R3 ;  /* 0x0000001eff057219 */ /* 0x000fe40000011603 */
[----:B------:R-:W-:Y:S01]  /*7450*/  LOP3.LUT R27, RZ, R4, RZ, 0x33, !PT ;  /* 0x00000004ff1b7212 */ /* 0x000fe200078e33ff */
[----:B------:R-:W4:Y:S01]  /*7460*/  LDC R29, c[0x0][0x8e0] ;  /* 0x00023800ff1d7b82 */ /* 0x000f220000000800 */
[----:B------:R-:W-:Y:S01]  /*7470*/  SHF.L.U32 R30, R7, R30, RZ ;  /* 0x0000001e071e7219 */ /* 0x000fe200000006ff */
[----:B------:R-:W-:-:S06]  /*7480*/  IMAD.MOV.U32 R4, RZ, RZ, R13 ;  /* 0x000000ffff047224 */ /* 0x000fcc00078e000d */
[----:B------:R-:W1:Y:S01]  /*7490*/  LDC R31, c[0x0][0x8b8] ;  /* 0x00022e00ff1f7b82 */ /* 0x000e620000000800 */
[----:B------:R-:W-:Y:S05]  /*74a0*/  @!P0 BRA `(.L_x_135) ;  /* 0x0000000000288947 */ /* 0x000fea0003800000 */
[----:B------:R-:W5:Y:S02]  /*74b0*/  LDC R4, c[0x0][0x8f4] ;  /* 0x00023d00ff047b82 */ /* 0x000f640000000800 */
[----:B-----5:R-:W-:-:S04]  /*74c0*/  IADD3 R3, P0, R13, R4, RZ ;  /* 0x000000040d037210 */ /* 0x020fc80007f1e0ff */
[----:B------:R-:W-:-:S05]  /*74d0*/  IADD3.X R11, RZ, R5, RZ, P0, !PT ;  /* 0x00000005ff0b7210 */ /* 0x000fca00007fe4ff */
[----:B------:R-:W-:-:S04]  /*74e0*/  IMAD.WIDE.U32 R4, R11, R14, RZ ;  /* 0x0000000e0b047225 */ /* 0x000fc800078e00ff */
[----:B-1----:R-:W-:-:S04]  /*74f0*/  IMAD.WIDE.U32 R6, P0, R3, R15, R4 ;  /* 0x0000000f03067225 */ /* 0x002fc80007800004 */
[----:B------:R-:W-:-:S04]  /*7500*/  IMAD.WIDE.U32 R4, R3, R14, RZ ;  /* 0x0000000e03047225 */ /* 0x000fc800078e00ff */
[----:B------:R-:W-:Y:S01]  /*7510*/  IMAD.X R9, RZ, RZ, RZ, P0 ;  /* 0x000000ffff097224 */ /* 0x000fe200000e06ff */
[----:B------:R-:W-:Y:S01]  /*7520*/  IADD3 RZ, P0, R5, R6, RZ ;  /* 0x0000000605ff7210 */ /* 0x000fe20007f1e0ff */
[----:B------:R-:W-:-:S04]  /*7530*/  IMAD.MOV.U32 R8, RZ, RZ, R7 ;  /* 0x000000ffff087224 */ /* 0x000fc800078e0007 */
[----:B------:R-:W-:-:S08]  /*7540*/  IMAD.WIDE.U32.X R4, R11, R15, R8, P0 ;  /* 0x0000000f0b047225 */ /* 0x000fd000000e0408 */
.L_x_135:
[----:B------:R-:W-:Y:S02]  /*7550*/  ISETP.NE.AND P0, PT, R2, 0x1, PT ;  /* 0x000000010200780c */ /* 0x000fe40003f05270 */
[----:B---3--:R-:W-:Y:S01]  /*7560*/  SHF.R.U64 R3, R4, R26, R5 ;  /* 0x0000001a04037219 */ /* 0x008fe20000001205 */
[----:B--2---:R-:W-:Y:S01]  /*7570*/  VIADD R5, R21, 0xffffffff ;  /* 0xffffffff15057836 */ /* 0x004fe20000000000 */
[----:B------:R-:W-:Y:S02]  /*7580*/  LOP3.LUT R154, R10, R27, RZ, 0xc0, !PT ;  /* 0x0000001b0a9a7212 */ /* 0x000fe400078ec0ff */
[----:B-1----:R-:W-:Y:S01]  /*7590*/  IADD3 R20, -R20, RZ, RZ ;  /* 0x000000ff14147210 */ /* 0x002fe20007ffe1ff */
[----:B------:R-:W-:Y:S01]  /*75a0*/  IMAD.MOV R4, RZ, RZ, -R3 ;  /* 0x000000ffff047224 */ /* 0x000fe200078e0a03 */
[----:B------:R-:W-:Y:S01]  /*75b0*/  LOP3.LUT R12, R12, R5, RZ, 0xc0, !PT ;  /* 0x000000050c0c7212 */ /* 0x000fe200078ec0ff */
[----:B------:R-:W-:Y:S01]  /*75c0*/  IMAD R154, R30, R3, R154 ;  /* 0x000000031e9a7224 */ /* 0x000fe200078e029a */
[----:B------:R-:W-:Y:S01]  /*75d0*/  R2UR UR47, R32 ;  /* 0x00000000202f72ca */ /* 0x000fe200000e0000 */
[----:B----4-:R-:W-:Y:S01]  /*75e0*/  IMAD R3, R4, R29, R13 ;  /* 0x0000001d04037224 */ /* 0x010fe200078e020d */
[----:B------:R-:W-:Y:S01]  /*75f0*/  MOV R4, 0x1 ;  /* 0x0000000100047802 */ /* 0x000fe20000000f00 */
[----:B------:R-:W-:-:S02]  /*7600*/  @P0 IMAD R23, R24, R20, R25 ;  /* 0x0000001418170224 */ /* 0x000fc400078e0219 */
[----:B------:R-:W-:Y:S02]  /*7610*/  IMAD R3, R3, R21, R12 ;  /* 0x0000001503037224 */ /* 0x000fe400078e020c */
[----:B------:R-:W-:-:S05]  /*7620*/  IMAD R154, R154, R31, R23 ;  /* 0x0000001f9a9a7224 */ /* 0x000fca00078e0217 */
[----:B------:R-:W-:Y:S02]  /*7630*/  SEL R153, R3, R154, !P0 ;  /* 0x0000009a03997207 */ /* 0x000fe40004000000 */
[----:B------:R-:W-:Y:S02]  /*7640*/  SEL R154, R154, R3, !P0 ;  /* 0x000000039a9a7207 */ /* 0x000fe40004000000 */
[----:B------:R-:W-:-:S07]  /*7650*/  PRMT R3, R4, 0x7610, R3 ;  /* 0x0000761004037816 */ /* 0x000fce0000000003 */
.L_x_133:
[----:B------:R-:W-:Y:S01]  /*7660*/  UIADD3 UR49, UR50, UR49, URZ ;  /* 0x0000003132317290 */ /* 0x000fe2000fffe03f */
[----:B------:R-:W-:Y:S01]  /*7670*/  LOP3.LUT P0, RZ, R3, 0xff, RZ, 0xc0, !PT ;  /* 0x000000ff03ff7812 */ /* 0x000fe2000780c0ff */
[----:B------:R-:W-:Y:S01]  /*7680*/  UIADD3 UR39, UR39, 0x8, URZ ;  /* 0x0000000827277890 */ /* 0x000fe2000fffe03f */
[----:B------:R-:W-:Y:S01]  /*7690*/  IMAD.MOV.U32 R156, RZ, RZ, R0 ;  /* 0x000000ffff9c7224 */ /* 0x000fe200078e0000 */
[----:B------:R-:W-:Y:S02]  /*76a0*/  USHF.R.U32.HI UR4, URZ, 0x2, UR49 ;  /* 0x000000023f047899 */ /* 0x000fe40008011631 */
[----:B------:R-:W-:Y:S02]  /*76b0*/  UISETP.GT.U32.AND UP0, UPT, UR49, 0x3, UPT ;  /* 0x000000033100788c */ /* 0x000fe4000bf04070 */
[----:B------:R-:W-:Y:S02]  /*76c0*/  ULOP3.LUT UR4, UR4, 0x1, URZ, 0xc0, !UPT ;  /* 0x0000000104047892 */ /* 0x000fe4000f8ec03f */
[----:B------:R-:W-:-:S02]  /*76d0*/  UISETP.LT.U32.AND UP0, UPT, UR50, 0x4, UP0 ;  /* 0x000000043200788c */ /* 0x000fc40008701070 */
[----:B------:R-:W-:Y:S02]  /*76e0*/  UISETP.NE.U32.AND UP1, UPT, UR4, 0x1, UPT ;  /* 0x000000010400788c */ /* 0x000fe4000bf25070 */
[----:B------:R-:W-:Y:S02]  /*76f0*/  USEL UR5, URZ, 0x1, !UP0 ;  /* 0x000000013f057887 */ /* 0x000fe4000c000000 */
[----:B------:R-:W-:Y:S02]  /*7700*/  UISETP.GT.U32.AND UP1, UPT, UR50, 0x3, !UP1 ;  /* 0x000000033200788c */ /* 0x000fe4000cf24070 */
[----:B------:R-:W-:Y:S02]  /*7710*/  ULOP3.LUT UR49, UR49, 0x3, URZ, 0xc0, !UPT ;  /* 0x0000000331317892 */ /* 0x000fe4000f8ec03f */
[----:B------:R-:W-:-:S04]  /*7720*/  USEL UR4, URZ, 0x1, !UP1 ;  /* 0x000000013f047887 */ /* 0x000fc8000c800000 */
[----:B------:R-:W-:Y:S01]  /*7730*/  ULOP3.LUT UR48, UR4, UR48, UR5, 0x96, !UPT ;  /* 0x0000003004307292 */ /* 0x000fe2000f8e9605 */
[----:B------:R-:W-:Y:S11]  /*7740*/  @P0 BRA `(.L_x_136) ;  /* 0xffffff9c00540947 */ /* 0x000ff6000383ffff */
[----:B------:R-:W-:-:S13]  /*7750*/  PLOP3.LUT P0, PT, PT, PT, PT, 0x8, 0x0 ;  /* 0x000000000000781c */ /* 0x000fda0003f0e170 */
.L_x_18:
[----:B------:R-:W-:Y:S05]  /*7760*/  @P0 BRA `(.L_x_10) ;  /* 0x0000003000240947 */ /* 0x000fea0003800000 */
[----:B------:R-:W-:Y:S01]  /*7770*/  ULDC.64 UR6, c[0x0][0x588] ;  /* 0x0001620000067ab9 */ /* 0x000fe20000000a00 */
[----:B------:R-:W-:Y:S01]  /*7780*/  ISETP.NE.U32.AND P1, PT, R165, RZ, PT ;  /* 0x000000ffa500720c */ /* 0x000fe20003f25070 */
[----:B------:R-:W-:-:S04]  /*7790*/  DEPBAR.LE SB0, 0x0 ;  /* 0x000080000000791a */ /* 0x000fc80000000000 */
[----:B------:R-:W-:Y:S01]  /*77a0*/  ISETP.NE.U32.AND P0, PT, RZ, UR6, PT ;  /* 0x00000006ff007c0c */ /* 0x000fe2000bf05070 */
[----:B------:R-:W-:Y:S01]  /*77b0*/  BSSY B0, `(.L_x_137) ;  /* 0x0000015000007945 */ /* 0x000fe20003800000 */
[----:B------:R-:W-:Y:S02]  /*77c0*/  ISETP.NE.AND.EX P1, PT, R164, RZ, PT, P1 ;  /* 0x000000ffa400720c */ /* 0x000fe40003f25310 */
[----:B------:R-:W-:-:S13]  /*77d0*/  ISETP.NE.AND.EX P0, PT, RZ, UR7, PT, P0 ;  /* 0x00000007ff007c0c */ /* 0x000fda000bf05300 */
[----:B------:R-:W-:Y:S05]  /*77e0*/  @P0 BRA P1, `(.L_x_138) ;  /* 0x0000000000440947 */ /* 0x000fea0000800000 */
[----:B------:R-:W-:-:S04]  /*77f0*/  ISETP.NE.U32.AND P0, PT, R165, RZ, PT ;  /* 0x000000ffa500720c */ /* 0x000fc80003f05070 */
[----:B------:R-:W-:-:S13]  /*7800*/  ISETP.NE.AND.EX P0, PT, R164, RZ, PT, P0 ;  /* 0x000000ffa400720c */ /* 0x000fda0003f05300 */
[----:B------:R-:W-:Y:S05]  /*7810*/  @!P0 BRA `(.L_x_139) ;  /* 0x00000000002c8947 */ /* 0x000fea0003800000 */
[----:B------:R-:W-:-:S13]  /*7820*/  LOP3.LUT P0, RZ, R152, 0xff, RZ, 0xc0, !PT ;  /* 0x000000ff98ff7812 */ /* 0x000fda000780c0ff */
[----:B------:R-:W-:Y:S05]  /*7830*/  @!P0 BRA `(.L_x_140) ;  /* 0x0000000000108947 */ /* 0x000fea0003800000 */
[----:B-----5:R-:W-:-:S13]  /*7840*/  FSETP.NEU.AND P0, PT, R162, RZ, PT ;  /* 0x000000ffa200720b */ /* 0x020fda0003f0d000 */
[----:B------:R-:W-:Y:S05]  /*7850*/  @!P0 BREAK B0 ;  /* 0x0000000000008942 */ /* 0x000fea0003800000 */
[----:B------:R-:W-:Y:S05]  /*7860*/  @P0 BRA `(.L_x_138) ;  /* 0x0000000000240947 */ /* 0x000fea0003800000 */
[----:B------:R-:W-:Y:S05]  /*7870*/  BRA `(.L_x_10) ;  /* 0x0000002c00e07947 */ /* 0x000fea0003800000 */
.L_x_140:
[----:B------:R-:W-:-:S04]  /*7880*/  ISETP.NE.U32.AND P0, PT, RZ, UR6, PT ;  /* 0x00000006ff007c0c */ /* 0x000fc8000bf05070 */
[----:B------:R-:W-:-:S13]  /*7890*/  ISETP.NE.AND.EX P0, PT, RZ, UR7, PT, P0 ;  /* 0x00000007ff007c0c */ /* 0x000fda000bf05300 */
[----:B------:R-:W-:Y:S05]  /*78a0*/  @!P0 BREAK B0 ;  /* 0x0000000000008942 */ /* 0x000fea0003800000 */
[----:B------:R-:W-:Y:S05]  /*78b0*/  @P0 BRA `(.L_x_138) ;  /* 0x0000000000100947 */ /* 0x000fea0003800000 */
[----:B------:R-:W-:Y:S05]  /*78c0*/  BRA `(.L_x_10) ;  /* 0x0000002c00cc7947 */ /* 0x000fea0003800000 */
.L_x_139:
[----:B-----5:R-:W-:-:S13]  /*78d0*/  FSETP.NEU.AND P0, PT, R162, RZ, PT ;  /* 0x000000ffa200720b */ /* 0x020fda0003f0d000 */
[----:B------:R-:W-:Y:S05]  /*78e0*/  @!P0 BREAK B0 ;  /* 0x0000000000008942 */ /* 0x000fea0003800000 */
[----:B------:R-:W-:Y:S05]  /*78f0*/  @!P0 BRA `(.L_x_10) ;  /* 0x0000002c00c08947 */ /* 0x000fea0003800000 */
.L_x_138:
[----:B------:R-:W-:Y:S05]  /*7900*/  BSYNC B0 ;  /* 0x0000000000007941 */ /* 0x000fea0003800000 */
.L_x_137:
[----:B------:R-:W-:-:S04]  /*7910*/  LOP3.LUT R19, R19, 0x1, RZ, 0xfc, !PT ;  /* 0x0000000113137812 */ /* 0x000fc800078efcff */
[----:B------:R-:W-:-:S13]  /*7920*/  ISETP.NE.AND P0, PT, R19, 0x3, PT ;  /* 0x000000031300780c */ /* 0x000fda0003f05270 */
[----:B------:R-:W-:Y:S05]  /*7930*/  @!P0 BRA `(.L_x_141) ;  /* 0x0000000000048947 */ /* 0x000fea0003800000 */
[----:B------:R-:W-:Y:S01]  /*7940*/  BPT.TRAP 0x1 ;  /* 0x000000040000795c */ /* 0x000fe20000300000 */
.L_x_141:
[----:B------:R-:W3:Y:S01]  /*7950*/  S2UR UR5, SR_CgaCtaId ;  /* 0x00000000000579c3 */ /* 0x000ee20000008800 */
[----:B------:R-:W-:Y:S02]  /*7960*/  UMOV UR4, 0x400 ;  /* 0x0000040000047882 */ /* 0x000fe40000000000 */
[----:B---3--:R-:W-:-:S04]  /*7970*/  ULEA UR4, UR5, UR4, 0x18 ;  /* 0x0000000405047291 */ /* 0x008fc8000f8ec03f */
[----:B------:R-:W-:-:S04]  /*7980*/  ULEA UR4, UR36, UR4, 0x3 ;  /* 0x0000000424047291 */ /* 0x000fc8000f8e183f */
[----:B------:R-:W-:-:S04]  /*7990*/  UIADD3 UR4, UR4, 0x60, URZ ;  /* 0x0000006004047890 */ /* 0x000fc8000fffe03f */
[----:B------:R-:W-:-:S09]  /*79a0*/  UPRMT UR4, UR5, 0x654, UR4 ;  /* 0x0000065405047896 */ /* 0x000fd20008000004 */
[----:B------:R-:W-:Y:S01]  /*79b0*/  SYNCS.ARRIVE.TRANS64.RED.A1T0 RZ, [UR4], RZ ;  /* 0x000000ffffff79a7 */ /* 0x000fe20008100404 */
[----:B------:R-:W-:Y:S05]  /*79c0*/  BRA `(.L_x_10) ;  /* 0x0000002c008c7947 */ /* 0x000fea0003800000 */
.L_x_9:
[----:B------:R-:W-:Y:S01]  /*79d0*/  ULDC.64 UR4, c[0x0][0x8f8] ;  /* 0x00023e0000047ab9 */ /* 0x000fe20000000a00 */
[----:B------:R-:W-:Y:S01]  /*79e0*/  PRMT R10, RZ, 0x7610, R10 ;  /* 0x00007610ff0a7816 */ /* 0x000fe2000000000a */
[----:B------:R-:W-:Y:S01]  /*79f0*/  IMAD.MOV.U32 R13, RZ, RZ, -0x1 ;  /* 0xffffffffff0d7424 */ /* 0x000fe200078e00ff */
[----:B------:R-:W-:Y:S01]  /*7a00*/  ISETP.GE.U32.AND P1, PT, R16, UR4, PT ;  /* 0x0000000410007c0c */ /* 0x000fe2000bf26070 */
[----:B------:R-:W-:Y:S01]  /*7a10*/  IMAD.MOV.U32 R6, RZ, RZ, -0x1 ;  /* 0xffffffffff067424 */ /* 0x000fe200078e00ff */
[----:B------:R-:W-:Y:S02]  /*7a20*/  MOV R7, 0xffffffff ;  /* 0xffffffff00077802 */ /* 0x000fe40000000f00 */
[----:B------:R-:W-:-:S13]  /*7a30*/  ISETP.GE.U32.AND.EX P1, PT, R17, UR5, PT, P1 ;  /* 0x0000000511007c0c */ /* 0x000fda000bf26110 */
[----:B------:R-:W-:Y:S05]  /*7a40*/  @P1 BRA `(.L_x_142) ;  /* 0x00000004005c1947 */ /* 0x000fea0003800000 */
[----:B------:R-:W1:Y:S01]  /*7a50*/  LDC.64 R14, c[0x0][0x8d0] ;  /* 0x00023400ff0e7b82 */ /* 0x000e620000000a00 */
[----:B------:R-:W-:Y:S01]  /*7a60*/  IMAD.MOV.U32 R12, RZ, RZ, R16 ;  /* 0x000000ffff0c7224 */ /* 0x000fe200078e0010 */
[----:B------:R-:W-:-:S06]  /*7a70*/  MOV R13, R17 ;  /* 0x00000011000d7202 */ /* 0x000fcc0000000f00 */
        /* <DEDUP_REMOVED lines=15> */
.L_x_143:
[--C-:B------:R-:W-:Y:S01]  /*7b70*/  SHF.R.U64 R14, R12, R20, R13.reuse ;  /* 0x000000140c0e7219 */ /* 0x100fe2000000120d */
[----:B------:R-:W1:Y:S01]  /*7b80*/  LDC R26, c[0x0][0x8c0] ;  /* 0x00023000ff1a7b82 */ /* 0x000e620000000800 */
[----:B------:R-:W-:Y:S01]  /*7b90*/  I2FP.F32.U32 R7, R8 ;  /* 0x0000000800077245 */ /* 0x000fe20000201000 */
[----:B------:R-:W-:Y:S01]  /*7ba0*/  ULDC UR4, c[0x0][0x150] ;  /* 0x0000540000047ab9 */ /* 0x000fe20000000800 */
[----:B------:R-:W-:Y:S02]  /*7bb0*/  SHF.R.U32.HI R6, RZ, R20, R13 ;  /* 0x00000014ff067219 */ /* 0x000fe4000001160d */
[----:B------:R-:W-:Y:S01]  /*7bc0*/  IADD3 R9, P1, RZ, -R14, RZ ;  /* 0x8000000eff097210 */ /* 0x000fe20007f3e0ff */
[----:B------:R-:W-:Y:S01]  /*7bd0*/  FMUL R13, R7, UR4 ;  /* 0x00000004070d7c20 */ /* 0x000fe20008400000 */
[----:B------:R-:W-:Y:S01]  /*7be0*/  ULDC UR4, c[0x0][0x154] ;  /* 0x0000550000047ab9 */ /* 0x000fe20000000800 */
[----:B------:R-:W2:Y:S02]  /*7bf0*/  LDC.64 R28, c[0x0][0x8e8] ;  /* 0x00023a00ff1c7b82 */ /* 0x000ea40000000a00 */
[----:B------:R-:W-:-:S02]  /*7c00*/  IMAD.X R11, RZ, RZ, ~R6, P1 ;  /* 0x000000ffff0b7224 */ /* 0x000fc400008e0e06 */
[----:B------:R-:W3:Y:S01]  /*7c10*/  F2I.U32.TRUNC.NTZ R13, R13 ;  /* 0x0000000d000d7305 */ /* 0x000ee2000020f000 */
[----:B------:R-:W-:-:S03]  /*7c20*/  IMAD.WIDE.U32 R6, R9, R24, R16 ;  /* 0x0000001809067225 */ /* 0x000fc600078e0010 */
[----:B------:R-:W4:Y:S01]  /*7c30*/  LDC R15, c[0x0][0x144] ;  /* 0x00005100ff0f7b82 */ /* 0x000f220000000800 */
[----:B------:R-:W-:-:S04]  /*7c40*/  IMAD R10, R11, R24, RZ ;  /* 0x000000180b0a7224 */ /* 0x000fc800078e02ff */
[----:B------:R-:W-:Y:S02]  /*7c50*/  IMAD R9, R9, R25, R10 ;  /* 0x0000001909097224 */ /* 0x000fe400078e020a */
[----:B------:R-:W-:Y:S01]  /*7c60*/  IMAD.MOV.U32 R10, RZ, RZ, -0x1 ;  /* 0xffffffffff0a7424 */ /* 0x000fe200078e00ff */
[----:B------:R-:W5:Y:S01]  /*7c70*/  LDC R20, c[0x0][0x8b0] ;  /* 0x00022c00ff147b82 */ /* 0x000f620000000800 */
[----:B------:R-:W-:Y:S01]  /*7c80*/  IMAD.IADD R7, R7, 0x1, R9 ;  /* 0x0000000107077824 */ /* 0x000fe200078e0209 */
[----:B------:R-:W-:-:S04]  /*7c90*/  I2FP.F32.U32 R9, R3 ;  /* 0x0000000300097245 */ /* 0x000fc80000201000 */
[-CC-:B-1----:R-:W-:Y:S01]  /*7ca0*/  SHF.R.U64 R12, R6, R26.reuse, R7.reuse ;  /* 0x0000001a060c7219 */ /* 0x182fe20000001207 */
[----:B------:R-:W-:Y:S01]  /*7cb0*/  FMUL R9, R9, UR4 ;  /* 0x0000000409097c20 */ /* 0x000fe20008400000 */
[----:B------:R-:W1:Y:S01]  /*7cc0*/  LDC R11, c[0x0][0x900] ;  /* 0x00024000ff0b7b82 */ /* 0x000e620000000800 */
[----:B---3--:R-:W-:Y:S02]  /*7cd0*/  IADD3 R6, -R13, RZ, RZ ;  /* 0x000000ff0d067210 */ /* 0x008fe40007ffe1ff */
[----:B--2---:R-:W-:Y:S02]  /*7ce0*/  ISETP.NE.U32.AND P1, PT, R28, RZ, PT ;  /* 0x000000ff1c00720c */ /* 0x004fe40003f25070 */
[----:B------:R-:W-:Y:S02]  /*7cf0*/  SHF.R.U32.HI R7, RZ, R26, R7 ;  /* 0x0000001aff077219 */ /* 0x000fe40000011607 */
[----:B------:R-:W-:Y:S01]  /*7d00*/  ISETP.NE.AND.EX P1, PT, R29, RZ, PT, P1 ;  /* 0x000000ff1d00720c */ /* 0x000fe20003f25310 */
[----:B------:R-:W2:Y:S01]  /*7d10*/  LDC R24, c[0x0][0x148] ;  /* 0x00005200ff187b82 */ /* 0x000ea20000000800 */
[----:B----4-:R-:W-:-:S02]  /*7d20*/  IMAD R25, R15, R6, R8 ;  /* 0x000000060f197224 */ /* 0x010fc400078e0208 */
[----:B------:R-:W-:-:S05]  /*7d30*/  IMAD.MOV.U32 R8, RZ, RZ, 0x1 ;  /* 0x00000001ff087424 */ /* 0x000fca00078e00ff */
[----:B------:R-:W3:Y:S01]  /*7d40*/  LDC R23, c[0x0][0x8a8] ;  /* 0x00022a00ff177b82 */ /* 0x000ee20000000800 */
[-CC-:B-----5:R-:W-:Y:S02]  /*7d50*/  SHF.R.U64 R15, R12, R20.reuse, R7.reuse ;  /* 0x000000140c0f7219 */ /* 0x1a0fe40000001207 */
[----:B------:R-:W-:Y:S02]  /*7d60*/  SHF.R.U32.HI R6, RZ, R20, R7 ;  /* 0x00000014ff067219 */ /* 0x000fe40000011607 */
[----:B------:R4:W1:Y:S03]  /*7d70*/  F2I.U32.TRUNC.NTZ R20, R9 ;  /* 0x0000000900147305 */ /* 0x000866000020f000 */
[----:B------:R-:W2:Y:S01]  /*7d80*/  LDC R27, c[0x0][0x8f0] ;  /* 0x00023c00ff1b7b82 */ /* 0x000ea20000000800 */
[-C--:B-1----:R-:W-:Y:S02]  /*7d90*/  SHF.L.U32 R10, R10, R11.reuse, RZ ;  /* 0x0000000b0a0a7219 */ /* 0x082fe400000006ff */
[----:B------:R-:W-:-:S02]  /*7da0*/  SHF.R.U64 R21, R15, R11, R6 ;  /* 0x0000000b0f157219 */ /* 0x000fc40000001206 */
[-C--:B------:R-:W-:Y:S02]  /*7db0*/  SHF.R.U32.HI R7, RZ, R11.reuse, R6 ;  /* 0x0000000bff077219 */ /* 0x080fe40000011606 */
[----:B------:R-:W-:Y:S01]  /*7dc0*/  SHF.L.U32 R26, R8, R11, RZ ;  /* 0x0000000b081a7219 */ /* 0x000fe200000006ff */
[----:B------:R-:W1:Y:S01]  /*7dd0*/  LDC R30, c[0x0][0x8e0] ;  /* 0x00023800ff1e7b82 */ /* 0x000e620000000800 */
[----:B------:R-:W-:Y:S02]  /*7de0*/  LOP3.LUT R32, RZ, R10, RZ, 0x33, !PT ;  /* 0x0000000aff207212 */ /* 0x000fe400078e33ff */
[----:B------:R-:W-:-:S05]  /*7df0*/  MOV R6, R21 ;  /* 0x0000001500067202 */ /* 0x000fca0000000f00 */
[----:B------:R-:W1:Y:S01]  /*7e00*/  LDC R31, c[0x0][0x8b8] ;  /* 0x00022e00ff1f7b82 */ /* 0x000e620000000800 */
[----:B----4-:R-:W-:Y:S05]  /*7e10*/  @!P1 BRA `(.L_x_144) ;  /* 0x0000000000289947 */ /* 0x010fea0003800000 */
[----:B------:R-:W4:Y:S02]  /*7e20*/  LDC R6, c[0x0][0x8f4] ;  /* 0x00023d00ff067b82 */ /* 0x000f240000000800 */
[----:B----4-:R-:W-:-:S05]  /*7e30*/  IADD3 R11, P1, R21, R6, RZ ;  /* 0x00000006150b7210 */ /* 0x010fca0007f3e0ff */
        /* <DEDUP_REMOVED lines=8> */
.L_x_144:
[----:B------:R-:W-:Y:S01]  /*7ec0*/  ISETP.NE.AND P1, PT, R2, 0x1, PT ;  /* 0x000000010200780c */ /* 0x000fe20003f25270 */
[----:B---3--:R-:W-:Y:S01]  /*7ed0*/  VIADD R9, R23, 0xffffffff ;  /* 0xffffffff17097836 */ /* 0x008fe20000000000 */
[----:B--2---:R-:W-:Y:S01]  /*7ee0*/  SHF.R.U64 R7, R6, R27, R7 ;  /* 0x0000001b06077219 */ /* 0x004fe20000001207 */
[----:B------:R-:W-:Y:S01]  /*7ef0*/  IMAD.MOV R20, RZ, RZ, -R20 ;  /* 0x000000ffff147224 */ /* 0x000fe200078e0a14 */
[----:B------:R-:W-:Y:S01]  /*7f00*/  LOP3.LUT R6, R15, R32, RZ, 0xc0, !PT ;  /* 0x000000200f067212 */ /* 0x000fe200078ec0ff */
[----:B------:R-:W-:Y:S01]  /*7f10*/  IMAD.MOV.U32 R10, RZ, RZ, 0x1 ;  /* 0x00000001ff0a7424 */ /* 0x000fe200078e00ff */
[----:B------:R-:W-:Y:S02]  /*7f20*/  IADD3 R8, -R7, RZ, RZ ;  /* 0x000000ff07087210 */ /* 0x000fe40007ffe1ff */
[----:B------:R-:W-:Y:S01]  /*7f30*/  LOP3.LUT R12, R12, R9, RZ, 0xc0, !PT ;  /* 0x000000090c0c7212 */ /* 0x000fe200078ec0ff */
[----:B------:R-:W-:-:S04]  /*7f40*/  IMAD R6, R26, R7, R6 ;  /* 0x000000071a067224 */ /* 0x000fc800078e0206 */
[----:B------:R-:W-:Y:S02]  /*7f50*/  @P1 IMAD R25, R24, R20, R3 ;  /* 0x0000001418191224 */ /* 0x000fe400078e0203 */
[----:B-1----:R-:W-:Y:S02]  /*7f60*/  IMAD R3, R8, R30, R21 ;  /* 0x0000001e08037224 */ /* 0x002fe400078e0215 */
[----:B------:R-:W-:Y:S02]  /*7f70*/  IMAD R13, R6, R31, R25 ;  /* 0x0000001f060d7224 */ /* 0x000fe400078e0219 */
[----:B------:R-:W-:-:S05]  /*7f80*/  IMAD R6, R3, R23, R12 ;  /* 0x0000001703067224 */ /* 0x000fca00078e020c */
[----:B------:R-:W-:Y:S02]  /*7f90*/  SEL R7, R6, R13, !P1 ;  /* 0x0000000d06077207 */ /* 0x000fe40004800000 */
[----:B------:R-:W-:Y:S01]  /*7fa0*/  SEL R13, R13, R6, !P1 ;  /* 0x000000060d0d7207 */ /* 0x000fe20004800000 */
[----:B------:R-:W-:-:S07]  /*7fb0*/  IMAD.MOV.U32 R6, RZ, RZ, R14 ;  /* 0x000000ffff067224 */ /* 0x000fce00078e000e */
.L_x_142:
[----:B------:R-:W-:-:S08]  /*7fc0*/  NOP ;  /* 0x0000000000007918 */ /* 0x000fd00000000000 */
[----:B------:R-:W1:-:S00]  /*7fd0*/  USETMAXREG.DEALLOC.CTAPOOL 0x28 ;  /* 0x00000028000079c8 */ /* 0x000e4000080e0500 */
[----:B-1----:R-:W-:-:S13]  /*7fe0*/  ISETP.NE.AND P1, PT, R0, 0x1, PT ;  /* 0x000000010000780c */ /* 0x002fda0003f25270 */
[----:B------:R-:W-:Y:S05]  /*7ff0*/  @!P1 BRA `(.L_x_10) ;  /* 0x0000002800009947 */ /* 0x000fea0003800000 */
[----:B------:R-:W-:Y:S05]  /*8000*/  @!P4 BRA `(.L_x_145) ;  /* 0x000000180018c947 */ /* 0x000fea0003800000 */
[----:B------:R-:W-:-:S13]  /*8010*/  ISETP.NE.OR P0, PT, R0, 0x2, P0 ;  /* 0x000000020000780c */ /* 0x000fda0000705670 */
[----:B------:R-:W-:Y:S05]  /*8020*/  @P0 BRA `(.L_x_10) ;  /* 0x0000002400f40947 */ /* 0x000fea0003800000 */
[----:B------:R-:W-:-:S13]  /*8030*/  LOP3.LUT P1, RZ, R10, 0xff, RZ, 0xc0, !PT ;  /* 0x000000ff0aff7812 */ /* 0x000fda000782c0ff */
[----:B------:R-:W-:Y:S05]  /*8040*/  @!P1 BRA `(.L_x_146) ;  /* 0x0000000000189947 */ /* 0x000fea0003800000 */
[----:B------:R-:W-:Y:S01]  /*8050*/  UMOV UR4, 0x400 ;  /* 0x0000040000047882 */ /* 0x000fe20000000000 */
[----:B------:R-:W-:Y:S01]  /*8060*/  MOV R0, RZ ;  /* 0x000000ff00007202 */ /* 0x000fe20000000f00 */
[----:B------:R-:W-:-:S03]  /*8070*/  ULEA UR4, UR37, UR4, 0x18 ;  /* 0x0000000425047291 */ /* 0x000fc6000f8ec03f */
[----:B------:R-:W-:-:S06]  /*8080*/  SHF.L.U32 R0, R0, 0x1f, RZ ;  /* 0x0000001f00007819 */ /* 0x000fcc00000006ff */
[----:B------:R-:W1:Y:S02]  /*8090*/  SYNCS.PHASECHK.TRANS64.TRYWAIT P0, [UR4+0x88], R0 ;  /* 0x00008800ff0075a7 */ /* 0x000e640008000144 */
[----:B-1----:R-:W-:Y:S05]  /*80a0*/  @!P0 BRA `(.L_x_147) ;  /* 0x0000002800ac8947 */ /* 0x002fea0003800000 */
.L_x_146:
[----:B------:R-:W-:Y:S01]  /*80b0*/  PRMT R9, RZ, 0x7610, R9 ;  /* 0x00007610ff097816 */ /* 0x000fe20000000009 */
[----:B------:R-:W-:Y:S06]  /*80c0*/  @P3 BRA `(.L_x_148) ;  /* 0x0000000000243947 */ /* 0x000fec0003800000 */
[----:B------:R-:W-:Y:S02]  /*80d0*/  ULDC.64 UR4, c[0x0][0x588] ;  /* 0x0001620000047ab9 */ /* 0x000fe40000000a00 */
[----:B------:R-:W-:-:S04]  /*80e0*/  ISETP.NE.U32.AND P0, PT, RZ, UR4, PT ;  /* 0x00000004ff007c0c */ /* 0x000fc8000bf05070 */
[----:B------:R-:W-:-:S13]  /*80f0*/  ISETP.NE.AND.EX P0, PT, RZ, UR5, PT, P0 ;  /* 0x00000005ff007c0c */ /* 0x000fda000bf05300 */
[----:B------:R-:W-:Y:S05]  /*8100*/  @!P0 BRA `(.L_x_149) ;  /* 0x00000000000c8947 */ /* 0x000fea0003800000 */
[----:B------:R3:W5:Y:S01]  /*8110*/  LDG.E R11, desc[UR42][R4.64] ;  /* 0x0000002a040b7981 */ /* 0x000762000c1e1900 */
[----:B------:R-:W-:Y:S01]  /*8120*/  IMAD.MOV.U32 R9, RZ, RZ, 0x1 ;  /* 0x00000001ff097424 */ /* 0x000fe200078e00ff */
[----:B------:R-:W-:Y:S06]  /*8130*/  BRA `(.L_x_148) ;  /* 0x0000000000087947 */ /* 0x000fec0003800000 */
.L_x_149:
[----:B------:R-:W2:Y:S01]  /*8140*/  LDC R11, c[0x0][0x580] ;  /* 0x00016000ff0b7b82 */ /* 0x000ea20000000800 */
[----:B------:R-:W-:-:S07]  /*8150*/  IMAD.MOV.U32 R9, RZ, RZ, 0x1 ;  /* 0x00000001ff097424 */ /* 0x000fce00078e00ff */
.L_x_148:
[----:B------:R-:W-:Y:S05]  /*8160*/  @!P1 BRA `(.L_x_150) ;  /* 0x0000001400489947 */ /* 0x000fea0003800000 */
[----:B-1----:R-:W1:Y:S01]  /*8170*/  LDC R0, c[0x0][0x900] ;  /* 0x00024000ff007b82 */ /* 0x002e620000000800 */
[----:B---3--:R-:W-:Y:S01]  /*8180*/  MOV R5, 0xffffffff ;  /* 0xffffffff00057802 */ /* 0x008fe20000000f00 */
[----:B------:R-:W-:Y:S01]  /*8190*/  IMAD.MOV.U32 R15, RZ, RZ, 0x1 ;  /* 0x00000001ff0f7424 */ /* 0x000fe200078e00ff */
[----:B------:R-:W-:Y:S01]  /*81a0*/  LOP3.LUT R10, R19, 0x2, RZ, 0xfc, !PT ;  /* 0x00000002130a7812 */ /* 0x000fe200078efcff */
[----:B------:R-:W-:Y:S01]  /*81b0*/  ULDC.64 UR22, c[0x0][0x198] ;  /* 0x0000660000167ab9 */ /* 0x000fe20000000a00 */
[----:B------:R-:W-:Y:S01]  /*81c0*/  ULDC.64 UR4, c[0x0][0x588] ;  /* 0x0001620000047ab9 */ /* 0x000fe20000000a00 */
[----:B------:R-:W-:Y:S01]  /*81d0*/  ULDC.64 UR6, c[0x0][0x8f8] ;  /* 0x00023e0000067ab9 */ /* 0x000fe20000000a00 */
[----:B------:R-:W-:Y:S01]  /*81e0*/  ULDC.64 UR14, c[0x0][0x590] ;  /* 0x00016400000e7ab9 */ /* 0x000fe20000000a00 */
[----:B------:R-:W3:Y:S01]  /*81f0*/  LDC R3, c[0x0][0x8a8] ;  /* 0x00022a00ff037b82 */ /* 0x000ee20000000800 */
[-C--:B-1----:R-:W-:Y:S02]  /*8200*/  SHF.L.U32 R5, R5, R0.reuse, RZ ;  /* 0x0000000005057219 */ /* 0x082fe400000006ff */
[----:B------:R-:W-:-:S02]  /*8210*/  SHF.L.U32 R0, R15, R0, RZ ;  /* 0x000000000f007219 */ /* 0x000fc400000006ff */
[----:B------:R-:W-:Y:S01]  /*8220*/  LOP3.LUT R8, RZ, R5, RZ, 0x33, !PT ;  /* 0x00000005ff087212 */ /* 0x000fe200078e33ff */
[----:B---3--:R-:W-:-:S07]  /*8230*/  VIADD R3, R3, 0xffffffff ;  /* 0xffffffff03037836 */ /* 0x008fce0000000000 */
.L_x_206:
[----:B------:R-:W-:Y:S02]  /*8240*/  ISETP.NE.U32.AND P0, PT, RZ, UR14, PT ;  /* 0x0000000eff007c0c */ /* 0x000fe4000bf05070 */
[----:B------:R-:W-:Y:S02]  /*8250*/  R2UR UR19, R13 ;  /* 0x000000000d1372ca */ /* 0x000fe400000e0000 */
[----:B------:R-:W-:Y:S02]  /*8260*/  R2UR UR18, R7 ;  /* 0x00000000071272ca */ /* 0x000fe400000e0000 */
[----:B------:R-:W-:-:S09]  /*8270*/  ISETP.NE.AND.EX P0, PT, RZ, UR15, PT, P0 ;  /* 0x0000000fff007c0c */ /* 0x000fd2000bf05300 */
[----:B------:R-:W-:Y:S02]  /*8280*/  USHF.L.U32 UR19, UR19, 0x8, URZ ;  /* 0x0000000813137899 */ /* 0x000fe4000800063f */
[----:B------:R-:W-:Y:S02]  /*8290*/  USHF.L.U32 UR18, UR18, 0x7, URZ ;  /* 0x0000000712127899 */ /* 0x000fe4000800063f */
[----:B--234-:R-:W-:Y:S10]  /*82a0*/  @!P0 BRA `(.L_x_151) ;  /* 0x00000000002c8947 */ /* 0x01cff40003800000 */
[----:B------:R-:W-:-:S04]  /*82b0*/  ISETP.NE.U32.AND P1, PT, RZ, UR4, PT ;  /* 0x00000004ff007c0c */ /* 0x000fc8000bf25070 */
[----:B------:R-:W-:-:S13]  /*82c0*/  ISETP.NE.AND.EX P1, PT, RZ, UR5, PT, P1 ;  /* 0x00000005ff007c0c */ /* 0x000fda000bf25310 */
[----:B------:R-:W-:Y:S05]  /*82d0*/  @!P1 BRA `(.L_x_152) ;  /* 0x0000000000189947 */ /* 0x000fea0003800000 */
[----:B------:R-:W1:Y:S01]  /*82e0*/  LDC.64 R4, c[0x0][0x588] ;  /* 0x00016200ff047b82 */ /* 0x000e620000000a00 */
[----:B------:R-:W-:-:S04]  /*82f0*/  IMAD R7, R6, UR14, RZ ;  /* 0x0000000e06077c24 */ /* 0x000fc8000f8e02ff */
[----:B-1----:R-:W-:-:S05]  /*8300*/  IMAD.WIDE R4, R7, 0x4, R4 ;  /* 0x0000000407047825 */ /* 0x002fca00078e0204 */
[----:B--2--5:R1:W5:Y:S01]  /*8310*/  LDG.E R11, desc[UR42][R4.64] ;  /* 0x0000002a040b7981 */ /* 0x024362000c1e1900 */
[----:B------:R-:W-:Y:S01]  /*8320*/  MOV R9, 0x1 ;  /* 0x0000000100097802 */ /* 0x000fe20000000f00 */
[----:B------:R-:W-:Y:S06]  /*8330*/  BRA `(.L_x_151) ;  /* 0x0000000000087947 */ /* 0x000fec0003800000 */
.L_x_152:
[----:B--2--5:R-:W3:Y:S01]  /*8340*/  LDC R11, c[0x0][0x580] ;  /* 0x00016000ff0b7b82 */ /* 0x024ee20000000800 */
[----:B------:R-:W-:-:S07]  /*8350*/  IMAD.MOV.U32 R9, RZ, RZ, 0x1 ;  /* 0x00000001ff097424 */ /* 0x000fce00078e00ff */
.L_x_151:
[----:B------:R-:W-:Y:S05]  /*8360*/  @!P0 BRA `(.L_x_153) ;  /* 0x00000000001c8947 */ /* 0x000fea0003800000 */
[----:B------:R-:W-:-:S13]  /*8370*/  LOP3.LUT P2, RZ, R9, 0xff, RZ, 0xc0, !PT ;  /* 0x000000ff09ff7812 */ /* 0x000fda000784c0ff */
[----:B-1----:R-:W1:Y:S02]  /*8380*/  @!P2 LDC.64 R4, c[0x0][0x588] ;  /* 0x00016200ff04ab82 */ /* 0x002e640000000a00 */
[----:B-1----:R-:W-:-:S04]  /*8390*/  @!P2 ISETP.NE.U32.AND P0, PT, R4, RZ, PT ;  /* 0x000000ff0400a20c */ /* 0x002fc80003f05070 */
[----:B------:R-:W-:Y:S02]  /*83a0*/  @!P2 ISETP.NE.AND.EX P1, PT, R5, RZ, PT, P0 ;  /* 0x000000ff0500a20c */ /* 0x000fe40003f25300 */
[----:B--23-5:R-:W-:Y:S02]  /*83b0*/  @P2 FSETP.EQ.AND P0, PT, R11, RZ, PT ;  /* 0x000000ff0b00220b */ /* 0x02cfe40003f02000 */
[----:B------:R-:W-:Y:S01]  /*83c0*/  @!P2 PLOP3.LUT P0, PT, P1, PT, PT, 0x8, 0x0 ;  /* 0x000000000000a81c */ /* 0x000fe20000f0e170 */
[----:B------:R-:W-:-:S12]  /*83d0*/  BRA `(.L_x_154) ;  /* 0x0000000000047947 */ /* 0x000fd80003800000 */
.L_x_153:
[----:B--23-5:R-:W-:-:S13]  /*83e0*/  FSETP.EQ.AND P0, PT, R11, RZ, PT ;  /* 0x000000ff0b00720b */ /* 0x02cfda0003f02000 */
.L_x_154:
[----:B------:R-:W-:Y:S02]  /*83f0*/  ISETP.NE.AND P2, PT, R10, 0x3, PT ;  /* 0x000000030a00780c */ /* 0x000fe40003f45270 */
[----:B------:R-:W-:-:S04]  /*8400*/  ELECT P1, URZ, PT ;  /* 0x00000000003f782f */ /* 0x000fc80003820000 */
[----:B------:R-:W-:-:S07]  /*8410*/  PLOP3.LUT P0, PT, P1, P0, PT, 0x20, 0x0 ;  /* 0x000000000000781c */ /* 0x000fce0000f00470 */
[----:B------:R-:W-:Y:S06]  /*8420*/  @!P2 BRA `(.L_x_155) ;  /* 0x000000000004a947 */ /* 0x000fec0003800000 */
[----:B------:R-:W-:Y:S01]  /*8430*/  BPT.TRAP 0x1 ;  /* 0x000000040000795c */ /* 0x000fe20000300000 */
.L_x_155:
[----:B------:R-:W2:Y:S01]  /*8440*/  S2UR UR37, SR_CgaCtaId ;  /* 0x00000000002579c3 */ /* 0x000ea20000008800 */
[----:B------:R-:W-:Y:S01]  /*8450*/  UMOV UR13, 0x400 ;  /* 0x00000400000d7882 */ /* 0x000fe20000000000 */
[----:B-1----:R-:W-:-:S05]  /*8460*/  IMAD.MOV.U32 R4, RZ, RZ, 0x1 ;  /* 0x00000001ff047424 */ /* 0x002fca00078e00ff */
[----:B------:R-:W-:Y:S01]  /*8470*/  SHF.L.U32 R4, R4, 0x1f, RZ ;  /* 0x0000001f04047819 */ /* 0x000fe200000006ff */
[----:B--2---:R-:W-:-:S09]  /*8480*/  ULEA UR13, UR37, UR13, 0x18 ;  /* 0x0000000d250d7291 */ /* 0x004fd2000f8ec03f */
[----:B------:R-:W1:Y:S02]  /*8490*/  SYNCS.PHASECHK.TRANS64.TRYWAIT P1, [UR13+0x60], R4 ;  /* 0x00006004ff0075a7 */ /* 0x000e64000802014d */
[----:B-1----:R-:W-:Y:S05]  /*84a0*/  @!P1 BRA `(.L_x_156) ;  /* 0x0000002400c49947 */ /* 0x002fea0003800000 */
.L_x_242:
[----:B------:R-:W-:Y:S04]  /*84b0*/  BSSY B0, `(.L_x_157) ;  /* 0x000000e000007945 */ /* 0x000fe80003800000 */
[----:B------:R-:W-:Y:S05]  /*84c0*/  @!P0 BRA `(.L_x_158) ;  /* 0x0000000000308947 */ /* 0x000fea0003800000 */
[----:B------:R-:W-:Y:S01]  /*84d0*/  R2UR UR20, R6 ;  /* 0x00000000061472ca */ /* 0x000fe200000e0000 */
[----:B------:R-:W-:Y:S02]  /*84e0*/  UIADD3 UR8, UP0, UR22, 0x3f0, URZ ;  /* 0x000003f016087890 */ /* 0x000fe4000ff1e03f */
[----:B------:R-:W-:Y:S02]  /*84f0*/  UIADD3 UR16, UR13, 0x200, URZ ;  /* 0x000002000d107890 */ /* 0x000fe4000fffe03f */
[----:B------:R-:W-:Y:S02]  /*8500*/  UIADD3 UR17, UR13, 0x40, URZ ;  /* 0x000000400d117890 */ /* 0x000fe4000fffe03f */
[----:B------:R-:W-:Y:S01]  /*8510*/  UIADD3.X UR9, URZ, UR23, URZ, UP0, !UPT ;  /* 0x000000173f097290 */ /* 0x000fe200087fe43f */
[----:B------:R-:W-:Y:S01]  /*8520*/  UMOV UR10, 0x0 ;  /* 0x00000000000a7882 */ /* 0x000fe20000000000 */
[----:B------:R-:W-:-:S07]  /*8530*/  UMOV UR11, 0x10000000 ;  /* 0x10000000000b7882 */ /* 0x000fce0000000000 */
[----:B------:R2:W-:Y:S02]  /*8540*/  UTMALDG.3D [UR16], [UR8], desc[UR10] ;  /* 0x00000a10080075b4 */ /* 0x0005e40008011000 */
[----:B--2---:R-:W-:Y:S05]  /*8550*/  @!P2 BRA `(.L_x_159) ;  /* 0x000000000004a947 */ /* 0x004fea0003800000 */
[----:B------:R-:W-:Y:S01]  /*8560*/  BPT.TRAP 0x1 ;  /* 0x000000040000795c */ /* 0x000fe20000300000 */
.L_x_159:
[----:B-1----:R-:W1:Y:S02]  /*8570*/  LDC R5, c[0x0][0x800] ;  /* 0x00020000ff057b82 */ /* 0x002e640000000800 */
[----:B-1----:R2:W-:Y:S02]  /*8580*/  SYNCS.ARRIVE.TRANS64.RED.A0TR RZ, [UR13+0x40], R5 ;  /* 0x00004005ffff79a7 */ /* 0x0025e4000830040d */
.L_x_158:
[----:B------:R-:W-:Y:S05]  /*8590*/  BSYNC B0 ;  /* 0x0000000000007941 */ /* 0x000fea0003800000 */
.L_x_157:
[----:B------:R-:W-:Y:S05]  /*85a0*/  @!P2 BRA `(.L_x_160) ;  /* 0x000000000004a947 */ /* 0x000fea0003800000 */
[----:B------:R-:W-:Y:S01]  /*85b0*/  BPT.TRAP 0x1 ;  /* 0x000000040000795c */ /* 0x000fe20000300000 */
.L_x_160:
[----:B------:R-:W-:-:S04]  /*85c0*/  UIADD3 UR33, UR13, 0x40, URZ ;  /* 0x000000400d217890 */ /* 0x000fc8000fffe03f */
[----:B------:R-:W-:-:S09]  /*85d0*/  UPRMT UR16, UR37, 0x654, UR33 ;  /* 0x0000065425107896 */ /* 0x000fd20008000021 */
[----:B------:R-:W-:Y:S01]  /*85e0*/  SYNCS.ARRIVE.TRANS64.RED.A1T0 RZ, [UR16], RZ ;  /* 0x000000ffffff79a7 */ /* 0x000fe20008100410 */
[----:B------:R-:W-:Y:S05]  /*85f0*/  @!P2 BRA `(.L_x_161) ;  /* 0x000000000004a947 */ /* 0x000fea0003800000 */
[----:B------:R-:W-:Y:S01]  /*8600*/  BPT.TRAP 0x1 ;  /* 0x000000040000795c */ /* 0x000fe20000300000 */
.L_x_161:
[----:B------:R-:W3:Y:S02]  /*8610*/  SYNCS.PHASECHK.TRANS64.TRYWAIT P1, [UR13+0x68], R4 ;  /* 0x00006804ff0075a7 */ /* 0x000ee4000802014d */
[----:B---3--:R-:W-:Y:S05]  /*8620*/  @!P1 BRA `(.L_x_162) ;  /* 0x00000024007c9947 */ /* 0x008fea0003800000 */
.L_x_243:
[----:B------:R-:W-:Y:S04]  /*8630*/  BSSY B0, `(.L_x_163) ;  /* 0x0000010000007945 */ /* 0x000fe80003800000 */
[----:B------:R-:W-:Y:S05]  /*8640*/  @!P0 BRA `(.L_x_164) ;  /* 0x0000000000388947 */ /* 0x000fea0003800000 */
[----:B------:R-:W-:Y:S01]  /*8650*/  UIADD3 UR20, UP0, UR22, 0x3f0, URZ ;  /* 0x000003f016147890 */ /* 0x000fe2000ff1e03f */
[----:B------:R-:W-:Y:S01]  /*8660*/  R2UR UR12, R6 ;  /* 0x00000000060c72ca */ /* 0x000fe200000e0000 */
[----:B------:R-:W-:Y:S02]  /*8670*/  UIADD3 UR11, UR19, 0x80, URZ ;  /* 0x00000080130b7890 */ /* 0x000fe4000fffe03f */
[----:B------:R-:W-:Y:S02]  /*8680*/  UIADD3 UR8, UR13, 0x2200, URZ ;  /* 0x000022000d087890 */ /* 0x000fe4000fffe03f */
[----:B------:R-:W-:Y:S02]  /*8690*/  UIADD3 UR9, UR13, 0x48, URZ ;  /* 0x000000480d097890 */ /* 0x000fe4000fffe03f */
[----:B------:R-:W-:Y:S01]  /*86a0*/  UIADD3.X UR21, URZ, UR23, URZ, UP0, !UPT ;  /* 0x000000173f157290 */ /* 0x000fe200087fe43f */
[----:B------:R-:W-:Y:S01]  /*86b0*/  UMOV UR24, 0x0 ;  /* 0x0000000000187882 */ /* 0x000fe20000000000 */
[----:B------:R-:W-:Y:S01]  /*86c0*/  UMOV UR25, 0x10000000 ;  /* 0x1000000000197882 */ /* 0x000fe20000000000 */
[----:B------:R-:W-:-:S06]  /*86d0*/  UMOV UR10, UR18 ;  /* 0x00000012000a7c82 */ /* 0x000fcc0008000000 */
[----:B------:R3:W-:Y:S02]  /*86e0*/  UTMALDG.3D [UR8], [UR20], desc[UR24] ;  /* 0x00001808140075b4 */ /* 0x0007e40008011000 */
[----:B---3--:R-:W-:Y:S05]  /*86f0*/  @!P2 BRA `(.L_x_165) ;  /* 0x000000000004a947 */ /* 0x008fea0003800000 */
[----:B------:R-:W-:Y:S01]  /*8700*/  BPT.TRAP 0x1 ;  /* 0x000000040000795c */ /* 0x000fe20000300000 */
.L_x_165:
[----:B-12---:R-:W1:Y:S02]  /*8710*/  LDC R5, c[0x0][0x800] ;  /* 0x00020000ff057b82 */ /* 0x006e640000000800 */
[----:B-1----:R3:W-:Y:S02]  /*8720*/  SYNCS.ARRIVE.TRANS64.RED.A0TR RZ, [UR13+0x48], R5 ;  /* 0x00004805ffff79a7 */ /* 0x0027e4000830040d */
.L_x_164:
[----:B------:R-:W-:Y:S05]  /*8730*/  BSYNC B0 ;  /* 0x0000000000007941 */ /* 0x000fea0003800000 */
.L_x_163:
[----:B------:R-:W-:Y:S05]  /*8740*/  @!P2 BRA `(.L_x_166) ;  /* 0x000000000004a947 */ /* 0x000fea0003800000 */
[----:B------:R-:W-:Y:S01]  /*8750*/  BPT.TRAP 0x1 ;  /* 0x000000040000795c */ /* 0x000fe20000300000 */
.L_x_166:
[----:B------:R-:W-:Y:S02]  /*8760*/  UIADD3 UR25, UR13, 0x48, URZ ;  /* 0x000000480d197890 */ /* 0x000fe4000fffe03f */
[----:B------:R-:W-:Y:S02]  /*8770*/  UIADD3 UR10, UR18, 0x20, URZ ;  /* 0x00000020120a7890 */ /* 0x000fe4000fffe03f */
[----:B------:R-:W-:-:S09]  /*8780*/  UPRMT UR20, UR37, 0x654, UR25 ;  /* 0x0000065425147896 */ /* 0x000fd20008000019 */
[----:B------:R-:W-:Y:S01]  /*8790*/  SYNCS.ARRIVE.TRANS64.RED.A1T0 RZ, [UR20], RZ ;  /* 0x000000ffffff79a7 */ /* 0x000fe20008100414 */
[----:B------:R-:W-:Y:S05]  /*87a0*/  @!P2 BRA `(.L_x_167) ;  /* 0x000000000004a947 */ /* 0x000fea0003800000 */
[----:B------:R-:W-:Y:S01]  /*87b0*/  BPT.TRAP 0x1 ;  /* 0x000000040000795c */ /* 0x000fe20000300000 */
.L_x_167:
[----:B------:R-:W4:Y:S02]  /*87c0*/  SYNCS.PHASECHK.TRANS64.TRYWAIT P1, [UR13+0x70], R4 ;  /* 0x00007004ff0075a7 */ /* 0x000f24000802014d */
[----:B----4-:R-:W-:Y:S05]  /*87d0*/  @!P1 BRA `(.L_x_168) ;  /* 0x0000002400289947 */ /* 0x010fea0003800000 */
.L_x_244:
        /* <DEDUP_REMOVED lines=8> */
[----:B------:R-:W-:Y:S01]  /*8860*/  UMOV UR29, 0x10000000 ;  /* 0x10000000001d7882 */ /* 0x000fe20000000000 */
[----:B------:R-:W-:-:S06]  /*8870*/  UMOV UR11, UR19 ;  /* 0x00000013000b7c82 */ /* 0x000fcc0008000000 */
[----:B------:R4:W-:Y:S02]  /*8880*/  UTMALDG.3D [UR8], [UR26], desc[UR28] ;  /* 0x00001c081a0075b4 */ /* 0x0009e40008011000 */
[----:B----4-:R-:W-:Y:S05]  /*8890*/  @!P2 BRA `(.L_x_171) ;  /* 0x000000000004a947 */ /* 0x010fea0003800000 */
[----:B------:R-:W-:Y:S01]  /*88a0*/  BPT.TRAP 0x1 ;  /* 0x000000040000795c */ /* 0x000fe20000300000 */
.L_x_171:
[----:B-123--:R-:W1:Y:S02]  /*88b0*/  LDC R5, c[0x0][0x800] ;  /* 0x00020000ff057b82 */ /* 0x00ee640000000800 */
[----:B-1----:R4:W-:Y:S02]  /*88c0*/  SYNCS.ARRIVE.TRANS64.RED.A0TR RZ, [UR13+0x50], R5 ;  /* 0x00005005ffff79a7 */ /* 0x0029e4000830040d */
.L_x_170:
[----:B------:R-:W-:Y:S05]  /*88d0*/  BSYNC B0 ;  /* 0x0000000000007941 */ /* 0x000fea0003800000 */
.L_x_169:
[----:B------:R-:W-:Y:S05]  /*88e0*/  @!P2 BRA `(.L_x_172) ;  /* 0x000000000004a947 */ /* 0x000fea0003800000 */
[----:B------:R-:W-:Y:S01]  /*88f0*/  BPT.TRAP 0x1 ;  /* 0x000000040000795c */ /* 0x000fe20000300000 */
.L_x_172:
[----:B------:R-:W-:-:S04]  /*8900*/  UIADD3 UR17, UR13, 0x50, URZ ;  /* 0x000000500d117890 */ /* 0x000fc8000fffe03f */
[----:B------:R-:W-:-:S09]  /*8910*/  UPRMT UR21, UR37, 0x654, UR17 ;  /* 0x0000065425157896 */ /* 0x000fd20008000011 */
[----:B------:R-:W-:Y:S01]  /*8920*/  SYNCS.ARRIVE.TRANS64.RED.A1T0 RZ, [UR21], RZ ;  /* 0x000000ffffff79a7 */ /* 0x000fe20008100415 */
[----:B------:R-:W-:Y:S05]  /*8930*/  @!P2 BRA `(.L_x_173) ;  /* 0x000000000004a947 */ /* 0x000fea0003800000 */
[----:B------:R-:W-:Y:S01]  /*8940*/  BPT.TRAP 0x1 ;  /* 0x000000040000795c */ /* 0x000fe20000300000 */
.L_x_173:
[----:B------:R-:W5:Y:S02]  /*8950*/  SYNCS.PHASECHK.TRANS64.TRYWAIT P1, [UR13+0x78], R4 ;  /* 0x00007804ff0075a7 */ /* 0x000f64000802014d */
[----:B-----5:R-:W-:Y:S05]  /*8960*/  @!P1 BRA `(.L_x_174) ;  /* 0x0000002000dc9947 */ /* 0x020fea0003800000 */
.L_x_245:
        /* <DEDUP_REMOVED lines=9> */
[----:B------:R-:W-:-:S07]  /*8a00*/  UMOV UR29, 0x10000000 ;  /* 0x10000000001d7882 */ /* 0x000fce0000000000 */
[----:B------:R1:W-:Y:S02]  /*8a10*/  UTMALDG.3D [UR8], [UR26], desc[UR28] ;  /* 0x00001c081a0075b4 */ /* 0x0003e40008011000 */
[----:B-1----:R-:W-:Y:S05]  /*8a20*/  @!P2 BRA `(.L_x_177) ;  /* 0x000000000004a947 */ /* 0x002fea0003800000 */
[----:B------:R-:W-:Y:S01]  /*8a30*/  BPT.TRAP 0x1 ;  /* 0x000000040000795c */ /* 0x000fe20000300000 */
.L_x_177:
[----:B------:R-:W1:Y:S02]  /*8a40*/  LDC R4, c[0x0][0x800] ;  /* 0x00020000ff047b82 */ /* 0x000e640000000800 */
[----:B-1----:R1:W-:Y:S02]  /*8a50*/  SYNCS.ARRIVE.TRANS64.RED.A0TR RZ, [UR13+0x58], R4 ;  /* 0x00005804ffff79a7 */ /* 0x0023e4000830040d */
.L_x_176:
[----:B------:R-:W-:Y:S05]  /*8a60*/  BSYNC B0 ;  /* 0x0000000000007941 */ /* 0x000fea0003800000 */
.L_x_175:
[----:B------:R-:W-:Y:S05]  /*8a70*/  @!P2 BRA `(.L_x_178) ;  /* 0x000000000004a947 */ /* 0x000fea0003800000 */
[----:B------:R-:W-:Y:S01]  /*8a80*/  BPT.TRAP 0x1 ;  /* 0x000000040000795c */ /* 0x000fe20000300000 */
.L_x_178:
[----:B------:R-:W-:Y:S02]  /*8a90*/  UIADD3 UR9, UR13, 0x58, URZ ;  /* 0x000000580d097890 */ /* 0x000fe4000fffe03f */
[----:B------:R-:W-:Y:S02]  /*8aa0*/  UIADD3 UR34, UR18, 0x40, URZ ;  /* 0x0000004012227890 */ /* 0x000fe4000fffe03f */
[----:B------:R-:W-:-:S09]  /*8ab0*/  UPRMT UR29, UR37, 0x654, UR9 ;  /* 0x00000654251d7896 */ /* 0x000fd20008000009 */
[----:B------:R-:W-:Y:S01]  /*8ac0*/  SYNCS.ARRIVE.TRANS64.RED.A1T0 RZ, [UR29], RZ ;  /* 0x000000ffffff79a7 */ /* 0x000fe2000810041d */
[----:B------:R-:W-:Y:S05]  /*8ad0*/  @!P2 BRA `(.L_x_179) ;  /* 0x000000000004a947 */ /* 0x000fea0003800000 */
[----:B------:R-:W-:Y:S01]  /*8ae0*/  BPT.TRAP 0x1 ;  /* 0x000000040000795c */ /* 0x000fe20000300000 */
.L_x_179:
[----:B-1----:R-:W-:-:S04]  /*8af0*/  SHF.L.U32 R4, RZ, 0x1f, RZ ;  /* 0x0000001fff047819 */ /* 0x002fc800000006ff */
[----:B------:R-:W1:Y:S02]  /*8b00*/  SYNCS.PHASECHK.TRANS64.TRYWAIT P1, [UR13+0x60], R4 ;  /* 0x00006004ff0075a7 */ /* 0x000e64000802014d */
[----:B-1----:R-:W-:Y:S05]  /*8b10*/  @!P1 BRA `(.L_x_180) ;  /* 0x0000002000889947 */ /* 0x002fea0003800000 */
.L_x_246:
[----:B------:R-:W-:Y:S04]  /*8b20*/  BSSY B0, `(.L_x_181) ;  /* 0x000000e000007945 */ /* 0x000fe80003800000 */
[----:B------:R-:W-:Y:S05]  /*8b30*/  @!P0 BRA `(.L_x_182) ;  /* 0x0000000000308947 */ /* 0x000fea0003800000 */
[----:B------:R-:W-:Y:S01]  /*8b40*/  R2UR UR36, R6 ;  /* 0x00000000062472ca */ /* 0x000fe200000e0000 */
[----:B------:R-:W-:Y:S02]  /*8b50*/  UIADD3 UR10, UP0, UR22, 0x3f0, URZ ;  /* 0x000003f0160a7890 */ /* 0x000fe4000ff1e03f */
[----:B------:R-:W-:Y:S02]  /*8b60*/  UIADD3 UR32, UR13, 0x200, URZ ;  /* 0x000002000d207890 */ /* 0x000fe4000fffe03f */
[----:B------:R-:W-:Y:S01]  /*8b70*/  UIADD3.X UR11, URZ, UR23, URZ, UP0, !UPT ;  /* 0x000000173f0b7290 */ /* 0x000fe200087fe43f */
[----:B------:R-:W-:Y:S01]  /*8b80*/  UMOV UR26, 0x0 ;  /* 0x00000000001a7882 */ /* 0x000fe20000000000 */
[----:B------:R-:W-:Y:S01]  /*8b90*/  UMOV UR27, 0x10000000 ;  /* 0x10000000001b7882 */ /* 0x000fe20000000000 */
[----:B------:R-:W-:-:S06]  /*8ba0*/  UMOV UR35, UR19 ;  /* 0x0000001300237c82 */ /* 0x000fcc0008000000 */
[----:B------:R1:W-:Y:S02]  /*8bb0*/  UTMALDG.3D [UR32], [UR10], desc[UR26] ;  /* 0x00001a200a0075b4 */ /* 0x0003e40008011000 */
[----:B-1----:R-:W-:Y:S05]  /*8bc0*/  @!P2 BRA `(.L_x_183) ;  /* 0x000000000004a947 */ /* 0x002fea0003800000 */
[----:B------:R-:W-:Y:S01]  /*8bd0*/  BPT.TRAP 0x1 ;  /* 0x000000040000795c */ /* 0x000fe20000300000 */
.L_x_183:
[----:B--234-:R-:W1:Y:S02]  /*8be0*/  LDC R5, c[0x0][0x800] ;  /* 0x00020000ff057b82 */ /* 0x01ce640000000800 */
[----:B-1----:R1:W-:Y:S02]  /*8bf0*/  SYNCS.ARRIVE.TRANS64.RED.A0TR RZ, [UR13+0x40], R5 ;  /* 0x00004005ffff79a7 */ /* 0x0023e4000830040d */
.L_x_182:
[----:B------:R-:W-:Y:S05]  /*8c00*/  BSYNC B0 ;  /* 0x0000000000007941 */ /* 0x000fea0003800000 */
.L_x_181:
[----:B------:R-:W-:Y:S05]  /*8c10*/  @!P2 BRA `(.L_x_184) ;  /* 0x000000000004a947 */ /* 0x000fea0003800000 */
[----:B------:R-:W-:Y:S01]  /*8c20*/  BPT.TRAP 0x1 ;  /* 0x000000040000795c */ /* 0x000fe20000300000 */
.L_x_184:
[----:B------:R-:W-:Y:S01]  /*8c30*/  SYNCS.ARRIVE.TRANS64.RED.A1T0 RZ, [UR16], RZ ;  /* 0x000000ffffff79a7 */ /* 0x000fe20008100410 */
[----:B------:R-:W-:Y:S05]  /*8c40*/  @!P2 BRA `(.L_x_185) ;  /* 0x000000000004a947 */ /* 0x000fea0003800000 */
[----:B------:R-:W-:Y:S01]  /*8c50*/  BPT.TRAP 0x1 ;  /* 0x000000040000795c */ /* 0x000fe20000300000 */
.L_x_185:
[----:B------:R-:W5:Y:S02]  /*8c60*/  SYNCS.PHASECHK.TRANS64.TRYWAIT P1, [UR13+0x68], R4 ;  /* 0x00006804ff0075a7 */ /* 0x000f64000802014d */
[----:B-----5:R-:W-:Y:S05]  /*8c70*/  @!P1 BRA `(.L_x_186) ;  /* 0x0000002000489947 */ /* 0x020fea0003800000 */
.L_x_247:
        /* <DEDUP_REMOVED lines=13> */
.L_x_189:
[----:B--234-:R-:W1:Y:S02]  /*8d50*/  LDC R5, c[0x0][0x800] ;  /* 0x00020000ff057b82 */ /* 0x01ce640000000800 */
[----:B-1----:R1:W-:Y:S02]  /*8d60*/  SYNCS.ARRIVE.TRANS64.RED.A0TR RZ, [UR13+0x48], R5 ;  /* 0x00004805ffff79a7 */ /* 0x0023e4000830040d */
.L_x_188:
[----:B------:R-:W-:Y:S05]  /*8d70*/  BSYNC B0 ;  /* 0x0000000000007941 */ /* 0x000fea0003800000 */
.L_x_187:
[----:B------:R-:W-:Y:S05]  /*8d80*/  @!P2 BRA `(.L_x_190) ;  /* 0x000000000004a947 */ /* 0x000fea0003800000 */
[----:B------:R-:W-:Y:S01]  /*8d90*/  BPT.TRAP 0x1 ;  /* 0x000000040000795c */ /* 0x000fe20000300000 */
.L_x_190:
[----:B------:R-:W-:Y:S01]  /*8da0*/  SYNCS.ARRIVE.TRANS64.RED.A1T0 RZ, [UR20], RZ ;  /* 0x000000ffffff79a7 */ /* 0x000fe20008100414 */
[----:B------:R-:W-:Y:S01]  /*8db0*/  UIADD3 UR18, UR18, 0x60, URZ ;  /* 0x0000006012127890 */ /* 0x000fe2000fffe03f */
[----:B------:R-:W-:Y:S11]  /*8dc0*/  @!P2 BRA `(.L_x_191) ;  /* 0x000000000004a947 */ /* 0x000ff60003800000 */
[----:B------:R-:W-:Y:S01]  /*8dd0*/  BPT.TRAP 0x1 ;  /* 0x000000040000795c */ /* 0x000fe20000300000 */
.L_x_191:
[----:B------:R-:W5:Y:S02]  /*8de0*/  SYNCS.PHASECHK.TRANS64.TRYWAIT P1, [UR13+0x70], R4 ;  /* 0x00007004ff0075a7 */ /* 0x000f64000802014d */
[----:B-----5:R-:W-:Y:S05]  /*8df0*/  @!P1 BRA `(.L_x_192) ;  /* 0x0000002000009947 */ /* 0x020fea0003800000 */
.L_x_248:
[----:B------:R-:W-:Y:S04]  /*8e00*/  BSSY B0, `(.L_x_193) ;  /* 0x000000d000007945 */ /* 0x000fe80003800000 */
[----:B------:R-:W-:Y:S05]  /*8e10*/  @!P0 BRA `(.L_x_194) ;  /* 0x00000000002c8947 */ /* 0x000fea0003800000 */
[----:B------:R-:W-:Y:S01]  /*8e20*/  R2UR UR20, R6 ;  /* 0x00000000061472ca */ /* 0x000fe200000e0000 */
[----:B------:R-:W-:Y:S02]  /*8e30*/  UIADD3 UR10, UP0, UR22, 0x3f0, URZ ;  /* 0x000003f0160a7890 */ /* 0x000fe4000ff1e03f */
[----:B------:R-:W-:Y:S02]  /*8e40*/  UIADD3 UR16, UR13, 0x4200, URZ ;  /* 0x000042000d107890 */ /* 0x000fe4000fffe03f */
[----:B------:R-:W-:Y:S01]  /*8e50*/  UIADD3.X UR11, URZ, UR23, URZ, UP0, !UPT ;  /* 0x000000173f0b7290 */ /* 0x000fe200087fe43f */
[----:B------:R-:W-:Y:S01]  /*8e60*/  UMOV UR24, 0x0 ;  /* 0x0000000000187882 */ /* 0x000fe20000000000 */
[----:B------:R-:W-:-:S07]  /*8e70*/  UMOV UR25, 0x10000000 ;  /* 0x1000000000197882 */ /* 0x000fce0000000000 */
[----:B------:R1:W-:Y:S02]  /*8e80*/  UTMALDG.3D [UR16], [UR10], desc[UR24] ;  /* 0x000018100a0075b4 */ /* 0x0003e40008011000 */
[----:B-1----:R-:W-:Y:S05]  /*8e90*/  @!P2 BRA `(.L_x_195) ;  /* 0x000000000004a947 */ /* 0x002fea0003800000 */
[----:B------:R-:W-:Y:S01]  /*8ea0*/  BPT.TRAP 0x1 ;  /* 0x000000040000795c */ /* 0x000fe20000300000 */
.L_x_195:
[----:B--234-:R-:W1:Y:S02]  /*8eb0*/  LDC R5, c[0x0][0x800] ;  /* 0x00020000ff057b82 */ /* 0x01ce640000000800 */
[----:B-1----:R1:W-:Y:S02]  /*8ec0*/  SYNCS.ARRIVE.TRANS64.RED.A0TR RZ, [UR13+0x50], R5 ;  /* 0x00005005ffff79a7 */ /* 0x0023e4000830040d */
.L_x_194:
[----:B------:R-:W-:Y:S05]  /*8ed0*/  BSYNC B0 ;  /* 0x0000000000007941 */ /* 0x000fea0003800000 */
.L_x_193:
[----:B------:R-:W-:Y:S05]  /*8ee0*/  @!P2 BRA `(.L_x_196) ;  /* 0x000000000004a947 */ /* 0x000fea0003800000 */
[----:B------:R-:W-:Y:S01]  /*8ef0*/  BPT.TRAP 0x1 ;  /* 0x000000040000795c */ /* 0x000fe20000300000 */
.L_x_196:
[----:B------:R-:W-:Y:S01]  /*8f00*/  SYNCS.ARRIVE.TRANS64.RED.A1T0 RZ, [UR21], RZ ;  /* 0x000000ffffff79a7 */ /* 0x000fe20008100415 */
[----:B------:R-:W-:Y:S05]  /*8f10*/  @!P2 BRA `(.L_x_197) ;  /* 0x000000000004a947 */ /* 0x000fea0003800000 */
[----:B------:R-:W-:Y:S01]  /*8f20*/  BPT.TRAP 0x1 ;  /* 0x000000040000795c */ /* 0x000fe20000300000 */
.L_x_197:
[----:B------:R-:W5:Y:S02]  /*8f30*/  SYNCS.PHASECHK.TRANS64.TRYWAIT P1, [UR13+0x78], R4 ;  /* 0x00007804ff0075a7 */ /* 0x000f64000802014d */
[----:B-----5:R-:W-:Y:S05]  /*8f40*/  @!P1 BRA `(.L_x_198) ;  /* 0x0000001c00c49947 */ /* 0x020fea0003800000 */
.L_x_249:
        /* <DEDUP_REMOVED lines=13> */
.L_x_201:
[----:B------:R-:W1:Y:S02]  /*9020*/  LDC R4, c[0x0][0x800] ;  /* 0x00020000ff047b82 */ /* 0x000e640000000800 */
[----:B-1----:R1:W-:Y:S02]  /*9030*/  SYNCS.ARRIVE.TRANS64.RED.A0TR RZ, [UR13+0x58], R4 ;  /* 0x00005804ffff79a7 */ /* 0x0023e4000830040d */
.L_x_200:
[----:B------:R-:W-:Y:S05]  /*9040*/  BSYNC B0 ;  /* 0x0000000000007941 */ /* 0x000fea0003800000 */
.L_x_199:
[----:B------:R-:W-:Y:S05]  /*9050*/  @!P2 BRA `(.L_x_202) ;  /* 0x000000000004a947 */ /* 0x000fea0003800000 */
[----:B------:R-:W-:Y:S01]  /*9060*/  BPT.TRAP 0x1 ;  /* 0x000000040000795c */ /* 0x000fe20000300000 */
.L_x_202:
[----:B------:R-:W-:Y:S01]  /*9070*/  IADD3 R16, P0, R16, UR40, RZ ;  /* 0x0000002810107c10 */ /* 0x000fe2000ff1e0ff */
[----:B------:R-:W-:Y:S01]  /*9080*/  SYNCS.ARRIVE.TRANS64.RED.A1T0 RZ, [UR29], RZ ;  /* 0x000000ffffff79a7 */ /* 0x000fe2000810041d */
[----:B-1----:R-:W-:Y:S01]  /*9090*/  PRMT R4, RZ, 0x7610, R4 ;  /* 0x00007610ff047816 */ /* 0x002fe20000000004 */
[----:B------:R-:W-:Y:S01]  /*90a0*/  IMAD.MOV.U32 R7, RZ, RZ, -0x1 ;  /* 0xffffffffff077424 */ /* 0x000fe200078e00ff */
[----:B------:R-:W-:Y:S01]  /*90b0*/  IADD3.X R17, R17, UR38, RZ, P0, !PT ;  /* 0x0000002611117c10 */ /* 0x000fe200087fe4ff */
[----:B------:R-:W-:Y:S01]  /*90c0*/  IMAD.MOV.U32 R6, RZ, RZ, -0x1 ;  /* 0xffffffffff067424 */ /* 0x000fe200078e00ff */
[----:B------:R-:W-:Y:S02]  /*90d0*/  ISETP.GE.U32.AND P0, PT, R16, UR6, PT ;  /* 0x0000000610007c0c */ /* 0x000fe4000bf06070 */
[----:B------:R-:W-:Y:S02]  /*90e0*/  MOV R13, 0xffffffff ;  /* 0xffffffff000d7802 */ /* 0x000fe40000000f00 */
[----:B------:R-:W-:-:S13]  /*90f0*/  ISETP.GE.U32.AND.EX P0, PT, R17, UR7, PT, P0 ;  /* 0x0000000711007c0c */ /* 0x000fda000bf06100 */
[----:B------:R-:W-:Y:S05]  /*9100*/  @P0 BRA `(.L_x_203) ;  /* 0x0000000400580947 */ /* 0x000fea0003800000 */
[----:B------:R-:W1:Y:S01]  /*9110*/  S2R R15, SR_CTAID.X ;  /* 0x00000000000f7919 */ /* 0x000e620000002500 */
[----:B------:R-:W5:Y:S01]  /*9120*/  LDC.64 R12, c[0x0][0x8d0] ;  /* 0x00023400ff0c7b82 */ /* 0x000f620000000a00 */
[----:B------:R-:W-:Y:S01]  /*9130*/  ULDC UR8, c[0x0][0x150] ;  /* 0x0000540000087ab9 */ /* 0x000fe20000000800 */
[----:B------:R-:W-:Y:S01]  /*9140*/  MOV R7, R16 ;  /* 0x0000001000077202 */ /* 0x000fe20000000f00 */
[----:B------:R-:W2:Y:S01]  /*9150*/  S2R R18, SR_CTAID.Y ;  /* 0x0000000000127919 */ /* 0x000ea20000002600 */
[----:B------:R-:W-:-:S04]  /*9160*/  IMAD.MOV.U32 R21, RZ, RZ, R17 ;  /* 0x000000ffff157224 */ /* 0x000fc800078e0011 */
[----:B------:R-:W2:Y:S08]  /*9170*/  LDC R22, c[0x0][0x144] ;  /* 0x00005100ff167b82 */ /* 0x000eb00000000800 */
[----:B------:R-:W3:Y:S01]  /*9180*/  LDC R20, c[0x0][0x8d8] ;  /* 0x00023600ff147b82 */ /* 0x000ee20000000800 */
[----:B-----5:R-:W-:-:S04]  /*9190*/  ISETP.NE.U32.AND P0, PT, R12, RZ, PT ;  /* 0x000000ff0c00720c */ /* 0x020fc80003f05070 */
[----:B------:R-:W-:Y:S02]  /*91a0*/  ISETP.NE.AND.EX P0, PT, R13, RZ, PT, P0 ;  /* 0x000000ff0d00720c */ /* 0x000fe40003f05300 */
[----:B-1----:R-:W-:Y:S02]  /*91b0*/  I2FP.F32.U32 R4, R15 ;  /* 0x0000000f00047245 */ /* 0x002fe40000201000 */
[----:B--2---:R-:W-:-:S03]  /*91c0*/  I2FP.F32.U32 R23, R18 ;  /* 0x0000001200177245 */ /* 0x004fc60000201000 */
[----:B------:R-:W-:-:S04]  /*91d0*/  FMUL R4, R4, UR8 ;  /* 0x0000000804047c20 */ /* 0x000fc80008400000 */
[----:B------:R1:W2:Y:S02]  /*91e0*/  F2I.U32.TRUNC.NTZ R14, R4 ;  /* 0x00000004000e7305 */ /* 0x0002a4000020f000 */
[----:B---3--:R-:W-:Y:S05]  /*91f0*/  @!P0 BRA `(.L_x_204) ;  /* 0x0000000000308947 */ /* 0x008fea0003800000 */
[----:B----4-:R-:W3:Y:S02]  /*9200*/  LDC R5, c[0x0][0x8dc] ;  /* 0x00023700ff057b82 */ /* 0x010ee40000000800 */
[----:B---3--:R-:W-:-:S05]  /*9210*/  IADD3 R5, P0, R16, R5, RZ ;  /* 0x0000000510057210 */ /* 0x008fca0007f1e0ff */
[----:B------:R-:W-:-:S04]  /*9220*/  IMAD.X R21, RZ, RZ, R17, P0 ;  /* 0x000000ffff157224 */ /* 0x000fc800000e0611 */
[----:B------:R-:W-:-:S04]  /*9230*/  IMAD.WIDE.U32 R6, R21, R12, RZ ;  /* 0x0000000c15067225 */ /* 0x000fc800078e00ff */
[----:B------:R-:W-:-:S04]  /*9240*/  IMAD.WIDE.U32 R6, P0, R5, R13, R6 ;  /* 0x0000000d05067225 */ /* 0x000fc80007800006 */
[----:B-1----:R-:W-:-:S04]  /*9250*/  IMAD.WIDE.U32 R4, R5, R12, RZ ;  /* 0x0000000c05047225 */ /* 0x002fc800078e00ff */
[----:B------:R-:W-:Y:S01]  /*9260*/  IMAD.MOV.U32 R4, RZ, RZ, R7 ;  /* 0x000000ffff047224 */ /* 0x000fe200078e0007 */
[----:B------:R-:W-:Y:S02]  /*9270*/  IADD3 RZ, P1, R5, R6, RZ ;  /* 0x0000000605ff7210 */ /* 0x000fe40007f3e0ff */
[----:B------:R-:W-:-:S03]  /*9280*/  IADD3.X R5, RZ, RZ, RZ, P0, !PT ;  /* 0x000000ffff057210 */ /* 0x000fc600007fe4ff */
[----:B------:R-:W-:-:S04]  /*9290*/  IMAD.WIDE.U32.X R4, R21, R13, R4, P1 ;  /* 0x0000000d15047225 */ /* 0x000fc800008e0404 */
[----:B------:R-:W-:Y:S01]  /*92a0*/  IMAD.MOV.U32 R7, RZ, RZ, R4 ;  /* 0x000000ffff077224 */ /* 0x000fe200078e0004 */
[----:B------:R-:W-:-:S07]  /*92b0*/  MOV R21, R5 ;  /* 0x0000000500157202 */ /* 0x000fce0000000f00 */
.L_x_204:
[----:B------:R-:W-:Y:S01]  /*92c0*/  ULDC UR8, c[0x0][0x154] ;  /* 0x0000550000087ab9 */ /* 0x000fe20000000800 */
[----:B------:R-:W3:Y:S01]  /*92d0*/  LDC R13, c[0x0][0x148] ;  /* 0x00005200ff0d7b82 */ /* 0x000ee20000000800 */
[----:B------:R-:W-:Y:S01]  /*92e0*/  FMUL R23, R23, UR8 ;  /* 0x0000000817177c20 */ /* 0x000fe20008400000 */
[----:B------:R-:W-:Y:S01]  /*92f0*/  ISETP.NE.AND P2, PT, R2, 0x1, PT ;  /* 0x000000010200780c */ /* 0x000fe20003f45270 */
[----:B--2---:R-:W-:Y:S01]  /*9300*/  IMAD.MOV R6, RZ, RZ, -R14 ;  /* 0x000000ffff067224 */ /* 0x004fe200078e0a0e */
[-CC-:B------:R-:W-:Y:S02]  /*9310*/  SHF.R.U64 R14, R7, R20.reuse, R21.reuse ;  /* 0x00000014070e7219 */ /* 0x180fe40000001215 */
[----:B------:R-:W-:Y:S01]  /*9320*/  SHF.R.U32.HI R20, RZ, R20, R21 ;  /* 0x00000014ff147219 */ /* 0x000fe20000011615 */
[----:B------:R-:W2:Y:S01]  /*9330*/  F2I.U32.TRUNC.NTZ R23, R23 ;  /* 0x0000001700177305 */ /* 0x000ea2000020f000 */
[----:B-1--4-:R-:W1:Y:S01]  /*9340*/  LDC.64 R4, c[0x0][0x8c8] ;  /* 0x00023200ff047b82 */ /* 0x012e620000000a00 */
[----:B------:R-:W-:Y:S01]  /*9350*/  IADD3 R21, P0, RZ, -R14, RZ ;  /* 0x8000000eff157210 */ /* 0x000fe20007f1e0ff */
[----:B------:R-:W-:-:S04]  /*9360*/  IMAD R15, R22, R6, R15 ;  /* 0x00000006160f7224 */ /* 0x000fc800078e020f */
[----:B------:R-:W-:Y:S02]  /*9370*/  IMAD.X R7, RZ, RZ, ~R20, P0 ;  /* 0x000000ffff077224 */ /* 0x000fe400000e0e14 */
[----:B------:R-:W4:Y:S01]  /*9380*/  LDC R24, c[0x0][0x8c0] ;  /* 0x00023000ff187b82 */ /* 0x000f220000000800 */
[----:B--2---:R-:W-:-:S07]  /*9390*/  IADD3 R12, -R23, RZ, RZ ;  /* 0x000000ff170c7210 */ /* 0x004fce0007ffe1ff */
[----:B------:R-:W2:Y:S01]  /*93a0*/  LDC R27, c[0x0][0x900] ;  /* 0x00024000ff1b7b82 */ /* 0x000ea20000000800 */
[----:B---3--:R-:W-:-:S07]  /*93b0*/  @P2 IMAD R15, R13, R12, R18 ;  /* 0x0000000c0d0f2224 */ /* 0x008fce00078e0212 */
[----:B------:R-:W3:Y:S01]  /*93c0*/  LDC.64 R12, c[0x0][0x8e8] ;  /* 0x00023a00ff0c7b82 */ /* 0x000ee20000000a00 */
[----:B-1----:R-:W-:-:S04]  /*93d0*/  IMAD R6, R7, R4, RZ ;  /* 0x0000000407067224 */ /* 0x002fc800078e02ff */
[C---:B------:R-:W-:Y:S02]  /*93e0*/  IMAD R7, R21.reuse, R5, R6 ;  /* 0x0000000515077224 */ /* 0x040fe400078e0206 */
[----:B------:R-:W-:Y:S01]  /*93f0*/  IMAD.WIDE.U32 R4, R21, R4, R16 ;  /* 0x0000000415047225 */ /* 0x000fe200078e0010 */
[----:B------:R-:W1:Y:S03]  /*9400*/  LDC R6, c[0x0][0x8b0] ;  /* 0x00022c00ff067b82 */ /* 0x000e660000000800 */
[----:B------:R-:W-:-:S05]  /*9410*/  IMAD.IADD R5, R5, 0x1, R7 ;  /* 0x0000000105057824 */ /* 0x000fca00078e0207 */
[----:B------:R-:W2:Y:S01]  /*9420*/  LDC R25, c[0x0][0x8f0] ;  /* 0x00023c00ff197b82 */ /* 0x000ea20000000800 */
[-CC-:B----4-:R-:W-:Y:S02]  /*9430*/  SHF.R.U64 R22, R4, R24.reuse, R5.reuse ;  /* 0x0000001804167219 */ /* 0x190fe40000001205 */
[----:B------:R-:W-:-:S05]  /*9440*/  SHF.R.U32.HI R5, RZ, R24, R5 ;  /* 0x00000018ff057219 */ /* 0x000fca0000011605 */
[----:B------:R-:W4:Y:S01]  /*9450*/  LDC R21, c[0x0][0x8e0] ;  /* 0x00023800ff157b82 */ /* 0x000f220000000800 */
[----:B---3--:R-:W-:-:S04]  /*9460*/  ISETP.NE.U32.AND P0, PT, R12, RZ, PT ;  /* 0x000000ff0c00720c */ /* 0x008fc80003f05070 */
[----:B------:R-:W-:-:S03]  /*9470*/  ISETP.NE.AND.EX P0, PT, R13, RZ, PT, P0 ;  /* 0x000000ff0d00720c */ /* 0x000fc60003f05300 */
[----:B------:R-:W3:Y:S01]  /*9480*/  LDC R20, c[0x0][0x8b8] ;  /* 0x00022e00ff147b82 */ /* 0x000ee20000000800 */
[-CC-:B-1----:R-:W-:Y:S02]  /*9490*/  SHF.R.U64 R23, R22, R6.reuse, R5.reuse ;  /* 0x0000000616177219 */ /* 0x182fe40000001205 */
[----:B------:R-:W-:-:S04]  /*94a0*/  SHF.R.U32.HI R4, RZ, R6, R5 ;  /* 0x00000006ff047219 */ /* 0x000fc80000011605 */
[-CC-:B--2---:R-:W-:Y:S01]  /*94b0*/  SHF.R.U64 R24, R23, R27.reuse, R4.reuse ;  /* 0x0000001b17187219 */ /* 0x184fe20000001204 */
[----:B------:R-:W1:Y:S01]  /*94c0*/  LDC R18, c[0x0][0x8a8] ;  /* 0x00022a00ff127b82 */ /* 0x000e620000000800 */
[----:B------:R-:W-:-:S03]  /*94d0*/  SHF.R.U32.HI R27, RZ, R27, R4 ;  /* 0x0000001bff1b7219 */ /* 0x000fc60000011604 */
[----:B------:R-:W-:Y:S01]  /*94e0*/  IMAD.MOV.U32 R4, RZ, RZ, R24 ;  /* 0x000000ffff047224 */ /* 0x000fe200078e0018 */
[----:B------:R-:W-:Y:S01]  /*94f0*/  MOV R5, R27 ;  /* 0x0000001b00057202 */ /* 0x000fe20000000f00 */
[----:B------:R-:W-:Y:S06]  /*9500*/  @!P0 BRA `(.L_x_205) ;  /* 0x0000000000288947 */ /* 0x000fec0003800000 */
[----:B------:R-:W2:Y:S02]  /*9510*/  LDC R5, c[0x0][0x8f4] ;  /* 0x00023d00ff057b82 */ /* 0x000ea40000000800 */
[----:B--2---:R-:W-:-:S05]  /*9520*/  IADD3 R5, P0, R24, R5, RZ ;  /* 0x0000000518057210 */ /* 0x004fca0007f1e0ff */
[----:B------:R-:W-:-:S04]  /*9530*/  IMAD.X R27, RZ, RZ, R27, P0 ;  /* 0x000000ffff1b7224 */ /* 0x000fc800000e061b */
[----:B------:R-:W-:-:S04]  /*9540*/  IMAD.WIDE.U32 R6, R27, R12, RZ ;  /* 0x0000000c1b067225 */ /* 0x000fc800078e00ff */
[----:B------:R-:W-:-:S04]  /*9550*/  IMAD.WIDE.U32 R6, P0, R5, R13, R6 ;  /* 0x0000000d05067225 */ /* 0x000fc80007800006 */
[----:B------:R-:W-:Y:S01]  /*9560*/  IMAD.WIDE.U32 R4, R5, R12, RZ ;  /* 0x0000000c05047225 */ /* 0x000fe200078e00ff */
[----:B------:R-:W-:-:S04]  /*9570*/  MOV R4, R7 ;  /* 0x0000000700047202 */ /* 0x000fc80000000f00 */
[----:B------:R-:W-:Y:S01]  /*9580*/  IADD3 RZ, P1, R5, R6, RZ ;  /* 0x0000000605ff7210 */ /* 0x000fe20007f3e0ff */
[----:B------:R-:W-:-:S04]  /*9590*/  IMAD.X R5, RZ, RZ, RZ, P0 ;  /* 0x000000ffff057224 */ /* 0x000fc800000e06ff */
[----:B------:R-:W-:-:S08]  /*95a0*/  IMAD.WIDE.U32.X R4, R27, R13, R4, P1 ;  /* 0x0000000d1b047225 */ /* 0x000fd000008e0404 */
.L_x_205:
[----:B------:R-:W-:Y:S02]  /*95b0*/  SHF.R.U64 R25, R4, R25, R5 ;  /* 0x0000001904197219 */ /* 0x000fe40000001205 */
[----:B------:R-:W-:Y:S02]  /*95c0*/  LOP3.LUT R23, R23, R8, RZ, 0xc0, !PT ;  /* 0x0000000817177212 */ /* 0x000fe400078ec0ff */
[----:B------:R-:W-:Y:S01]  /*95d0*/  LOP3.LUT R22, R22, R3, RZ, 0xc0, !PT ;  /* 0x0000000316167212 */ /* 0x000fe200078ec0ff */
[----:B------:R-:W-:Y:S01]  /*95e0*/  IMAD.MOV R4, RZ, RZ, -R25 ;  /* 0x000000ffff047224 */ /* 0x000fe200078e0a19 */
[----:B------:R-:W-:Y:S01]  /*95f0*/  MOV R6, R14 ;  /* 0x0000000e00067202 */ /* 0x000fe20000000f00 */
[----:B------:R-:W-:Y:S02]  /*9600*/  IMAD R23, R0, R25, R23 ;  /* 0x0000001900177224 */ /* 0x000fe400078e0217 */
[----:B----4-:R-:W-:Y:S02]  /*9610*/  IMAD R21, R4, R21, R24 ;  /* 0x0000001504157224 */ /* 0x010fe400078e0218 */
[----:B---3--:R-:W-:-:S02]  /*9620*/  IMAD R15, R23, R20, R15 ;  /* 0x00000014170f7224 */ /* 0x008fc400078e020f */
[----:B-1----:R-:W-:Y:S02]  /*9630*/  IMAD R18, R21, R18, R22 ;  /* 0x0000001215127224 */ /* 0x002fe400078e0216 */
[----:B------:R-:W-:-:S03]  /*9640*/  IMAD.MOV.U32 R4, RZ, RZ, 0x1 ;  /* 0x00000001ff047424 */ /* 0x000fc600078e00ff */
[----:B------:R-:W-:Y:S02]  /*9650*/  SEL R7, R18, R15, !P2 ;  /* 0x0000000f12077207 */ /* 0x000fe40005000000 */
[----:B------:R-:W-:-:S07]  /*9660*/  SEL R13, R15, R18, !P2 ;  /* 0x000000120f0d7207 */ /* 0x000fce0005000000 */
.L_x_203:
[----:B------:R-:W-:-:S13]  /*9670*/  LOP3.LUT P0, RZ, R4, 0xff, RZ, 0xc0, !PT ;  /* 0x000000ff04ff7812 */ /* 0x000fda000780c0ff */
[----:B------:R-:W-:Y:S05]  /*9680*/  @P0 BRA `(.L_x_206) ;  /* 0xffffffe800ec0947 */ /* 0x000fea000383ffff */
.L_x_150:
[----:B------:R-:W-:-:S13]  /*9690*/  ELECT P0, URZ, PT ;  /* 0x00000000003f782f */ /* 0x000fda0003800000 */
[----:B------:R-:W-:Y:S05]  /*96a0*/  @!P0 BRA `(.L_x_10) ;  /* 0x0000001000548947 */ /* 0x000fea0003800000 */
[----:B------:R-:W-:-:S04]  /*96b0*/  LOP3.LUT R19, R19, 0x2, RZ, 0xfc, !PT ;  /* 0x0000000213137812 */ /* 0x000fc800078efcff */
[----:B------:R-:W-:-:S13]  /*96c0*/  ISETP.NE.AND P1, PT, R19, 0x3, PT ;  /* 0x000000031300780c */ /* 0x000fda0003f25270 */
[----:B------:R-:W-:Y:S05]  /*96d0*/  @!P1 BRA `(.L_x_207) ;  /* 0x0000000000049947 */ /* 0x000fea0003800000 */
[----:B------:R-:W-:Y:S01]  /*96e0*/  BPT.TRAP 0x1 ;  /* 0x000000040000795c */ /* 0x000fe20000300000 */
.L_x_207:
[----:B-1----:R-:W-:Y:S01]  /*96f0*/  IMAD.U32 R3, RZ, RZ, UR37 ;  /* 0x00000025ff037e24 */ /* 0x002fe2000f8e00ff */
[----:B------:R-:W-:Y:S01]  /*9700*/  MOV R0, 0x400 ;  /* 0x0000040000007802 */ /* 0x000fe20000000f00 */
[----:B------:R-:W-:-:S03]  /*9710*/  IMAD.MOV.U32 R2, RZ, RZ, 0x1 ;  /* 0x00000001ff027424 */ /* 0x000fc600078e00ff */
[----:B------:R-:W-:Y:S02]  /*9720*/  LEA R0, R3, R0, 0x18 ;  /* 0x0000000003007211 */ /* 0x000fe400078ec0ff */
[----:B------:R-:W-:-:S04]  /*9730*/  SHF.L.U32 R3, R2, 0x1f, RZ ;  /* 0x0000001f02037819 */ /* 0x000fc800000006ff */
[----:B------:R-:W1:Y:S02]  /*9740*/  SYNCS.PHASECHK.TRANS64.TRYWAIT P0, [R0+URZ+0x60], R3 ;  /* 0x00006003000075a7 */ /* 0x000e64000800017f */
[----:B-1----:R-:W-:Y:S05]  /*9750*/  @!P0 BRA `(.L_x_208) ;  /* 0x0000001400d88947 */ /* 0x002fea0003800000 */
.L_x_250:
[----:B------:R-:W-:Y:S05]  /*9760*/  @!P1 BRA `(.L_x_209) ;  /* 0x0000000000049947 */ /* 0x000fea0003800000 */
[----:B------:R-:W-:Y:S01]  /*9770*/  BPT.TRAP 0x1 ;  /* 0x000000040000795c */ /* 0x000fe20000300000 */
.L_x_209:
[----:B------:R-:W1:Y:S02]  /*9780*/  SYNCS.PHASECHK.TRANS64.TRYWAIT P0, [R0+URZ+0x68], R3 ;  /* 0x00006803000075a7 */ /* 0x000e64000800017f */
[----:B-1----:R-:W-:Y:S05]  /*9790*/  @!P0 BRA `(.L_x_210) ;  /* 0x0000001400dc8947 */ /* 0x002fea0003800000 */
.L_x_251:
[----:B------:R-:W-:Y:S05]  /*97a0*/  @!P1 BRA `(.L_x_211) ;  /* 0x0000000000049947 */ /* 0x000fea0003800000 */
[----:B------:R-:W-:Y:S01]  /*97b0*/  BPT.TRAP 0x1 ;  /* 0x000000040000795c */ /* 0x000fe20000300000 */
.L_x_211:
[----:B------:R-:W1:Y:S02]  /*97c0*/  SYNCS.PHASECHK.TRANS64.TRYWAIT P0, [R0+URZ+0x70], R3 ;  /* 0x00007003000075a7 */ /* 0x000e64000800017f */
[----:B-1----:R-:W-:Y:S05]  /*97d0*/  @!P0 BRA `(.L_x_212) ;  /* 0x0000001400e08947 */ /* 0x002fea0003800000 */
.L_x_252:
[----:B------:R-:W-:Y:S05]  /*97e0*/  @!P1 BRA `(.L_x_213) ;  /* 0x0000000000049947 */ /* 0x000fea0003800000 */
[----:B------:R-:W-:Y:S01]  /*97f0*/  BPT.TRAP 0x1 ;  /* 0x000000040000795c */ /* 0x000fe20000300000 */
.L_x_213:
[----:B------:R-:W-:-:S04]  /*9800*/  MOV R3, 0x1 ;  /* 0x0000000100037802 */ /* 0x000fc80000000f00 */
[----:B------:R-:W-:-:S07]  /*9810*/  SHF.L.U32 R3, R3, 0x1f, RZ ;  /* 0x0000001f03037819 */ /* 0x000fce00000006ff */
.L_x_214:
[----:B------:R1:W1:Y:S02]  /*9820*/  SYNCS.PHASECHK.TRANS64.TRYWAIT P0, [R0+URZ+0x78], R3 ;  /* 0x00007803000075a7 */ /* 0x000264000800017f */
[----:B-1----:R-:W-:Y:S05]  /*9830*/  @!P0 NANOSLEEP.SYNCS 0x989680 ;  /* 0x009896800000895d */ /* 0x002fea0003900000 */
[----:B------:R-:W1:Y:S02]  /*9840*/  @!P0 SYNCS.PHASECHK.TRANS64 P0, [R0+URZ+0x78], R3 ;  /* 0x00007803000085a7 */ /* 0x000e64000800007f */
[----:B-1----:R-:W-:Y:S05]  /*9850*/  @P0 BRA `(.L_x_10) ;  /* 0x0000000c00e80947 */ /* 0x002fea0003800000 */
[----:B------:R-:W-:Y:S05]  /*9860*/  BRA `(.L_x_214) ;  /* 0xfffffffc00ec7947 */ /* 0x000fea000383ffff */
.L_x_145:
[----:B------:R-:W-:Y:S01]  /*9870*/  LOP3.LUT P0, RZ, R10, 0xff, RZ, 0xc0, !PT ;  /* 0x000000ff0aff7812 */ /* 0x000fe2000780c0ff */
[----:B------:R-:W-:Y:S02]  /*9880*/  IMAD.MOV.U32 R3, RZ, RZ, 0x1 ;  /* 0x00000001ff037424 */ /* 0x000fe400078e00ff */
[----:B------:R-:W-:-:S10]  /*9890*/  IMAD.MOV.U32 R0, RZ, RZ, RZ ;  /* 0x000000ffff007224 */ /* 0x000fd400078e00ff */
[----:B------:R-:W-:Y:S05]  /*98a0*/  @!P0 BRA `(.L_x_215) ;  /* 0x0000000c00208947 */ /* 0x000fea0003800000 */
[----:B------:R-:W1:Y:S01]  /*98b0*/  LDC R0, c[0x0][0x28c] ;  /* 0x0000a300ff007b82 */ /* 0x000e620000000800 */
[C---:B------:R-:W-:Y:S01]  /*98c0*/  LOP3.LUT P2, RZ, R18.reuse, 0x7f, RZ, 0xc0, !PT ;  /* 0x0000007f12ff7812 */ /* 0x040fe2000784c0ff */
[----:B------:R-:W-:Y:S01]  /*98d0*/  ULDC UR5, c[0x0][0x900] ;  /* 0x0002400000057ab9 */ /* 0x000fe20000000800 */
[----:B------:R-:W-:Y:S01]  /*98e0*/  LOP3.LUT P0, RZ, R18, 0x1f, RZ, 0xc0, !PT ;  /* 0x0000001f12ff7812 */ /* 0x000fe2000780c0ff */
[----:B------:R-:W-:Y:S01]  /*98f0*/  UMOV UR6, 0xffffffff ;  /* 0xffffffff00067882 */ /* 0x000fe20000000000 */
[----:B------:R-:W-:Y:S01]  /*9900*/  BSSY B0, `(.L_x_215) ;  /* 0x00000c2000007945 */ /* 0x000fe20003800000 */
[----:B------:R-:W-:Y:S01]  /*9910*/  USHF.L.U32 UR6, UR6, UR5, URZ ;  /* 0x0000000506067299 */ /* 0x000fe2000800063f */
[----:B------:R-:W-:Y:S01]  /*9920*/  IMAD.MOV.U32 R10, RZ, RZ, 0x1 ;  /* 0x00000001ff0a7424 */ /* 0x000fe200078e00ff */
[----:B------:R-:W-:Y:S01]  /*9930*/  LOP3.LUT R18, R22, 0x2, RZ, 0xfc, !PT ;  /* 0x0000000216127812 */ /* 0x000fe200078efcff */
[----:B------:R-:W-:Y:S01]  /*9940*/  ULDC UR4, c[0x0][0x8a8] ;  /* 0x00022a0000047ab9 */ /* 0x000fe20000000800 */
[----:B------:R-:W-:Y:S01]  /*9950*/  PLOP3.LUT P0, PT, P0, P2, PT, 0x8a, 0x0 ;  /* 0x000000000000781c */ /* 0x000fe20000705172 */
[----:B------:R-:W-:Y:S01]  /*9960*/  UMOV UR7, 0x1 ;  /* 0x0000000100077882 */ /* 0x000fe20000000000 */
[----:B------:R-:W-:-:S02]  /*9970*/  UIADD3 UR15, UR4, -0x1, URZ ;  /* 0xffffffff040f7890 */ /* 0x000fc4000fffe03f */
[----:B------:R-:W-:Y:S02]  /*9980*/  USHF.L.U32 UR17, UR7, UR5, URZ ;  /* 0x0000000507117299 */ /* 0x000fe4000800063f */
[----:B------:R-:W-:Y:S01]  /*9990*/  ULOP3.LUT UR16, URZ, UR6, URZ, 0x33, !UPT ;  /* 0x000000063f107292 */ /* 0x000fe2000f8e333f */
[----:B------:R-:W-:Y:S01]  /*99a0*/  ULDC.64 UR20, c[0x0][0x198] ;  /* 0x0000660000147ab9 */ /* 0x000fe20000000a00 */
[----:B-1----:R-:W-:-:S04]  /*99b0*/  IADD3 R0, R0, 0x3f, RZ ;  /* 0x0000003f00007810 */ /* 0x002fc80007ffe0ff */
[----:B------:R-:W-:-:S04]  /*99c0*/  SHF.R.S32.HI R3, RZ, 0x1f, R0 ;  /* 0x0000001fff037819 */ /* 0x000fc80000011400 */
[----:B------:R-:W-:Y:S02]  /*99d0*/  LEA.HI R3, R3, R0, RZ, 0x6 ;  /* 0x0000000003037211 */ /* 0x000fe400078f30ff */
[----:B------:R-:W-:Y:S02]  /*99e0*/  MOV R0, RZ ;  /* 0x000000ff00007202 */ /* 0x000fe40000000f00 */
[----:B------:R-:W-:Y:S01]  /*99f0*/  SHF.R.S32.HI R11, RZ, 0x6, R3 ;  /* 0x00000006ff0b7819 */ /* 0x000fe20000011403 */
[----:B------:R-:W-:-:S04]  /*9a00*/  IMAD.MOV.U32 R3, RZ, RZ, 0x1 ;  /* 0x00000001ff037424 */ /* 0x000fc800078e00ff */
[----:B------:R-:W-:-:S07]  /*9a10*/  VIADD R12, R11, 0x1 ;  /* 0x000000010b0c7836 */ /* 0x000fce0000000000 */
.L_x_227:
[----:B------:R-:W-:-:S03]  /*9a20*/  UMOV UR4, 0xffffffff ;  /* 0xffffffff00047882 */ /* 0x000fc60000000000 */
[----:B------:R-:W-:Y:S05]  /*9a30*/  BRA.DIV UR4, `(.L_x_216) ;  /* 0x00000016045c7947 */ /* 0x000fea000b800000 */
[----:B------:R-:W-:-:S13]  /*9a40*/  ELECT P6, URZ, PT ;  /* 0x00000000003f782f */ /* 0x000fda00038c0000 */
.L_x_255:
[----:B------:R-:W1:Y:S01]  /*9a50*/  LDC R4, c[0x0][0x28c] ;  /* 0x0000a300ff047b82 */ /* 0x000e620000000800 */
[----:B------:R-:W-:Y:S01]  /*9a60*/  BSSY B1, `(.L_x_217) ;  /* 0x0000037000017945 */ /* 0x000fe20003800000 */
[----:B-1----:R-:W-:-:S13]  /*9a70*/  ISETP.LT.OR P6, PT, R4, 0x1, !P6 ;  /* 0x000000010400780c */ /* 0x002fda00077c1670 */
[----:B------:R-:W-:Y:S05]  /*9a80*/  @P6 BRA `(.L_x_218) ;  /* 0x0000000000d06947 */ /* 0x000fea0003800000 */
[----:B------:R-:W-:Y:S01]  /*9a90*/  IMAD.SHL.U32 R14, R7, 0x80, RZ ;  /* 0x00000080070e7824 */ /* 0x000fe200078e00ff */
[----:B------:R-:W-:Y:S01]  /*9aa0*/  SHF.L.U32 R13, R13, 0x8, RZ ;  /* 0x000000080d0d7819 */ /* 0x000fe200000006ff */
[----:B------:R-:W-:Y:S01]  /*9ab0*/  IMAD.MOV.U32 R19, RZ, RZ, RZ ;  /* 0x000000ffff137224 */ /* 0x000fe200078e00ff */
[----:B------:R-:W-:Y:S01]  /*9ac0*/  MOV R5, R3 ;  /* 0x0000000300057202 */ /* 0x000fe20000000f00 */
[----:B------:R-:W-:Y:S02]  /*9ad0*/  IMAD.MOV.U32 R4, RZ, RZ, R12 ;  /* 0x000000ffff047224 */ /* 0x000fe400078e000c */
[----:B------:R-:W-:-:S07]  /*9ae0*/  IMAD.MOV.U32 R7, RZ, RZ, R0 ;  /* 0x000000ffff077224 */ /* 0x000fce00078e0000 */
.L_x_222:
[----:B------:R-:W1:Y:S01]  /*9af0*/  S2R R9, SR_CgaCtaId ;  /* 0x0000000000097919 */ /* 0x000e620000008800 */
[----:B------:R-:W-:-:S04]  /*9b00*/  MOV R8, 0x400 ;  /* 0x0000040000087802 */ /* 0x000fc80000000f00 */
[----:B-1----:R-:W-:Y:S02]  /*9b10*/  LEA R20, R9, R8, 0x18 ;  /* 0x0000000809147211 */ /* 0x002fe400078ec0ff */
[----:B------:R-:W-:Y:S01]  /*9b20*/  SHF.L.U32 R8, R5, 0x1f, RZ ;  /* 0x0000001f05087819 */ /* 0x000fe200000006ff */
[----:B------:R-:W1:Y:S02]  /*9b30*/  @!P2 LDC R9, c[0x0][0x500] ;  /* 0x00014000ff09ab82 */ /* 0x000e640000000800 */
[----:B------:R-:W-:-:S04]  /*9b40*/  IMAD R15, R7, 0x8, R20 ;  /* 0x00000008070f7824 */ /* 0x000fc800078e0214 */
[----:B------:R-:W2:Y:S02]  /*9b50*/  SYNCS.PHASECHK.TRANS64.TRYWAIT P1, [R15+URZ+0x20], R8 ;  /* 0x000020080f0075a7 */ /* 0x000ea4000802017f */
[----:B--2---:R-:W-:Y:S05]  /*9b60*/  @!P1 BRA `(.L_x_219) ;  /* 0x0000001400309947 */ /* 0x004fea0003800000 */
.L_x_256:
[----:B--2---:R-:W-:Y:S01]  /*9b70*/  PRMT R8, R18, 0x9910, RZ ;  /* 0x0000991012087816 */ /* 0x004fe200000000ff */
[----:B-1----:R1:W-:Y:S03]  /*9b80*/  @!P2 SYNCS.ARRIVE.TRANS64 RZ, [R15+URZ], R9 ;  /* 0x000000090fffa9a7 */ /* 0x0023e6000800003f */
[----:B------:R-:W-:-:S13]  /*9b90*/  ISETP.NE.AND P1, PT, R8, 0x2, PT ;  /* 0x000000020800780c */ /* 0x000fda0003f25270 */
[----:B-1----:R-:W-:Y:S05]  /*9ba0*/  @P1 BRA `(.L_x_220) ;  /* 0x0000000000041947 */ /* 0x002fea0003800000 */
[----:B------:R-:W-:Y:S01]  /*9bb0*/  BPT.TRAP 0x1 ;  /* 0x000000040000795c */ /* 0x000fe20000300000 */
.L_x_220:
[----:B------:R-:W-:Y:S05]  /*9bc0*/  @P0 BRA `(.L_x_221) ;  /* 0x0000000000040947 */ /* 0x000fea0003800000 */
[----:B------:R-:W-:Y:S01]  /*9bd0*/  BPT.TRAP 0x1 ;  /* 0x000000040000795c */ /* 0x000fe20000300000 */
.L_x_221:
[C---:B------:R-:W-:Y:S01]  /*9be0*/  LEA R8, R7.reuse, R20, 0xf ;  /* 0x0000001407087211 */ /* 0x040fe200078e78ff */
[----:B------:R-:W-:Y:S01]  /*9bf0*/  IMAD R20, R7, 0x4000, R20 ;  /* 0x0000400007147824 */ /* 0x000fe200078e0214 */
[----:B------:R-:W-:Y:S01]  /*9c00*/  R2UR UR9, R15 ;  /* 0x000000000f0972ca */ /* 0x000fe200000e0000 */
[----:B------:R-:W-:Y:S01]  /*9c10*/  UIADD3 UR4, UP0, UR20, 0xf0, URZ ;  /* 0x000000f014047890 */ /* 0x000fe2000ff1e03f */
[----:B------:R-:W-:Y:S01]  /*9c20*/  R2UR UR5, R8 ;  /* 0x00000000080572ca */ /* 0x000fe200000e0000 */
[----:B------:R-:W-:Y:S01]  /*9c30*/  UIADD3 UR22, UP1, UR20, 0x1f0, URZ ;  /* 0x000001f014167890 */ /* 0x000fe2000ff3e03f */
[----:B------:R-:W-:Y:S01]  /*9c40*/  R2UR UR8, R20 ;  /* 0x00000000140872ca */ /* 0x000fe200000e0000 */
[----:B------:R-:W-:Y:S01]  /*9c50*/  VIADD R7, R7, 0x1 ;  /* 0x0000000107077836 */ /* 0x000fe20000000000 */
[----:B------:R-:W-:Y:S01]  /*9c60*/  R2UR UR11, R13 ;  /* 0x000000000d0b72ca */ /* 0x000fe200000e0000 */
[----:B------:R-:W-:Y:S01]  /*9c70*/  UIADD3.X UR23, URZ, UR21, URZ, UP1, !UPT ;  /* 0x000000153f177290 */ /* 0x000fe20008ffe43f */
[C---:B------:R-:W-:Y:S01]  /*9c80*/  R2UR UR10, R19.reuse ;  /* 0x00000000130a72ca */ /* 0x040fe200000e0000 */
[----:B------:R-:W-:Y:S01]  /*9c90*/  UMOV UR6, 0x0 ;  /* 0x0000000000067882 */ /* 0x000fe20000000000 */
[----:B------:R-:W-:Y:S01]  /*9ca0*/  R2UR UR12, R6 ;  /* 0x00000000060c72ca */ /* 0x000fe200000e0000 */
[----:B------:R-:W-:Y:S01]  /*9cb0*/  UMOV UR7, 0x10000000 ;  /* 0x1000000000077882 */ /* 0x000fe20000000000 */
[----:B------:R-:W-:Y:S01]  /*9cc0*/  IADD3 R4, R4, -0x1, RZ ;  /* 0xffffffff04047810 */ /* 0x000fe20007ffe0ff */
[----:B------:R-:W-:Y:S01]  /*9cd0*/  VIADD R19, R19, 0x40 ;  /* 0x0000004013137836 */ /* 0x000fe20000000000 */
[----:B------:R-:W-:Y:S01]  /*9ce0*/  R2UR UR18, R14 ;  /* 0x000000000e1272ca */ /* 0x000fe200000e0000 */
[----:B------:R-:W-:Y:S01]  /*9cf0*/  UIADD3 UR13, UR5, 0x8400, URZ ;  /* 0x00008400050d7890 */ /* 0x000fe2000fffe03f */
[----:B------:R-:W-:Y:S01]  /*9d00*/  ISETP.GT.AND P3, PT, R4, 0x1, PT ;  /* 0x000000010400780c */ /* 0x000fe20003f64270 */
[----:B------:R-:W-:Y:S01]  /*9d10*/  UIADD3.X UR5, URZ, UR21, URZ, UP0, !UPT ;  /* 0x000000153f057290 */ /* 0x000fe200087fe43f */
[----:B------:R-:W-:Y:S01]  /*9d20*/  ISETP.NE.AND P1, PT, R7, 0x4, PT ;  /* 0x000000040700780c */ /* 0x000fe20003f25270 */
[----:B------:R-:W-:-:S03]  /*9d30*/  UIADD3 UR14, UR8, 0x28400, URZ ;  /* 0x00028400080e7890 */ /* 0x000fc6000fffe03f */
[----:B------:R-:W-:Y:S01]  /*9d40*/  UMOV UR8, UR13 ;  /* 0x0000000d00087c82 */ /* 0x000fe20008000000 */
[----:B------:R-:W-:Y:S02]  /*9d50*/  SEL R8, RZ, 0x1, P1 ;  /* 0x00000001ff087807 */ /* 0x000fe40000800000 */
[----:B------:R-:W-:Y:S01]  /*9d60*/  SEL R7, R7, RZ, P1 ;  /* 0x000000ff07077207 */ /* 0x000fe20000800000 */
[----:B------:R1:W-:Y:S01]  /*9d70*/  UTMALDG.3D [UR8], [UR4], desc[UR6] ;  /* 0x00000608040075b4 */ /* 0x0003e20008011000 */
[----:B------:R-:W-:Y:S01]  /*9d80*/  LOP3.LUT R5, R5, R8, RZ, 0x3c, !PT ;  /* 0x0000000805057212 */ /* 0x000fe200078e3cff */
[----:B-1----:R-:W-:Y:S01]  /*9d90*/  UMOV UR8, UR14 ;  /* 0x0000000e00087c82 */ /* 0x002fe20008000000 */
[----:B------:R-:W-:Y:S02]  /*9da0*/  UMOV UR11, UR18 ;  /* 0x00000012000b7c82 */ /* 0x000fe40008000000 */
[----:B------:R1:W-:Y:S02]  /*9db0*/  UTMALDG.3D [UR8], [UR22], desc[UR6] ;  /* 0x00000608160075b4 */ /* 0x0003e40008011000 */
[----:B-1----:R-:W-:Y:S05]  /*9dc0*/  @P3 BRA `(.L_x_222) ;  /* 0xfffffffc00483947 */ /* 0x002fea000383ffff */
.L_x_218:
[----:B------:R-:W-:Y:S05]  /*9dd0*/  BSYNC B1 ;  /* 0x0000000000017941 */ /* 0x000fea0003800000 */
.L_x_217:
[----:B------:R-:W-:Y:S01]  /*9de0*/  LOP3.LUT P3, RZ, R10, 0xff, RZ, 0xc0, !PT ;  /* 0x000000ff0aff7812 */ /* 0x000fe2000786c0ff */
[----:B------:R-:W-:Y:S01]  /*9df0*/  IMAD.IADD R0, R11, 0x1, R0 ;  /* 0x000000010b007824 */ /* 0x000fe200078e0200 */
[----:B------:R-:W-:Y:S01]  /*9e00*/  IADD3 R16, P4, R16, UR40, RZ ;  /* 0x0000002810107c10 */ /* 0x000fe2000ff9e0ff */
[----:B------:R-:W-:Y:S01]  /*9e10*/  ULDC.64 UR4, c[0x0][0x8f8] ;  /* 0x00023e0000047ab9 */ /* 0x000fe20000000a00 */
[----:B------:R-:W-:Y:S01]  /*9e20*/  BSSY B1, `(.L_x_223) ;  /* 0x000006d000017945 */ /* 0x000fe20003800000 */
[----:B------:R-:W-:Y:S01]  /*9e30*/  MOV R13, 0xffffffff ;  /* 0xffffffff000d7802 */ /* 0x000fe20000000f00 */
[----:B------:R-:W-:Y:S01]  /*9e40*/  IMAD.MOV.U32 R7, RZ, RZ, -0x1 ;  /* 0xffffffffff077424 */ /* 0x000fe200078e00ff */
[----:B------:R-:W-:Y:S02]  /*9e50*/  SHF.R.U32.HI R4, RZ, 0x2, R0 ;  /* 0x00000002ff047819 */ /* 0x000fe40000011600 */
[----:B------:R-:W-:Y:S02]  /*9e60*/  ISETP.GT.U32.AND P1, PT, R0, 0x3, PT ;  /* 0x000000030000780c */ /* 0x000fe40003f24070 */
[----:B------:R-:W-:-:S02]  /*9e70*/  LOP3.LUT R4, R4, 0x1, RZ, 0xc0, !PT ;  /* 0x0000000104047812 */ /* 0x000fc400078ec0ff */
[----:B------:R-:W1:Y:S01]  /*9e80*/  @P3 S2R R6, SR_CgaCtaId ;  /* 0x0000000000063919 */ /* 0x000e620000008800 */
[----:B------:R-:W-:Y:S02]  /*9e90*/  @P3 MOV R5, 0x400 ;  /* 0x0000040000053802 */ /* 0x000fe40000000f00 */
[----:B------:R-:W-:Y:S02]  /*9ea0*/  ISETP.LT.U32.AND P1, PT, R11, 0x4, P1 ;  /* 0x000000040b00780c */ /* 0x000fe40000f21070 */
[----:B------:R-:W-:Y:S02]  /*9eb0*/  IADD3.X R17, R17, UR38, RZ, P4, !PT ;  /* 0x0000002611117c10 */ /* 0x000fe4000a7fe4ff */
[----:B------:R-:W-:Y:S02]  /*9ec0*/  ISETP.GE.U32.AND P4, PT, R16, UR4, PT ;  /* 0x0000000410007c0c */ /* 0x000fe4000bf86070 */
[----:B------:R-:W-:Y:S02]  /*9ed0*/  LOP3.LUT R0, R0, 0x3, RZ, 0xc0, !PT ;  /* 0x0000000300007812 */ /* 0x000fe400078ec0ff */
[----:B------:R-:W-:-:S02]  /*9ee0*/  PRMT R10, RZ, 0x7610, R10 ;  /* 0x00007610ff0a7816 */ /* 0x000fc4000000000a */
[----:B-1----:R-:W-:Y:S01]  /*9ef0*/  @P3 LEA R5, R6, R5, 0x18 ;  /* 0x0000000506053211 */ /* 0x002fe200078ec0ff */
[----:B------:R-:W-:-:S03]  /*9f00*/  IMAD.MOV.U32 R6, RZ, RZ, -0x1 ;  /* 0xffffffffff067424 */ /* 0x000fc600078e00ff */
[----:B------:R1:W-:Y:S01]  /*9f10*/  @P3 SYNCS.ARRIVE.TRANS64.A1T0 RZ, [R5+URZ+0x88], RZ ;  /* 0x000088ff05ff39a7 */ /* 0x0003e2000810003f */
[----:B------:R-:W-:Y:S02]  /*9f20*/  ISETP.NE.U32.AND P3, PT, R4, 0x1, PT ;  /* 0x000000010400780c */ /* 0x000fe40003f65070 */
[----:B------:R-:W-:Y:S02]  /*9f30*/  SEL R4, RZ, 0x1, !P1 ;  /* 0x00000001ff047807 */ /* 0x000fe40004800000 */
[----:B------:R-:W-:Y:S02]  /*9f40*/  ISETP.GE.U32.AND.EX P1, PT, R17, UR5, PT, P4 ;  /* 0x0000000511007c0c */ /* 0x000fe4000bf26140 */
[----:B------:R-:W-:-:S04]  /*9f50*/  ISETP.GT.U32.AND P3, PT, R11, 0x3, !P3 ;  /* 0x000000030b00780c */ /* 0x000fc80005f64070 */
[----:B-1----:R-:W-:-:S04]  /*9f60*/  SEL R5, RZ, 0x1, !P3 ;  /* 0x00000001ff057807 */ /* 0x002fc80005800000 */
[--C-:B------:R-:W-:Y:S02]  /*9f70*/  LOP3.LUT R3, R5, R3, R4.reuse, 0x96, !PT ;  /* 0x0000000305037212 */ /* 0x100fe400078e9604 */
[----:B------:R-:W-:Y:S01]  /*9f80*/  PRMT R4, RZ, 0x7610, R4 ;  /* 0x00007610ff047816 */ /* 0x000fe20000000004 */
[----:B------:R-:W-:Y:S06]  /*9f90*/  @P1 BRA `(.L_x_224) ;  /* 0x0000000400541947 */ /* 0x000fec0003800000 */
[----:B------:R-:W-:Y:S01]  /*9fa0*/  ULDC.64 UR4, c[0x0][0x8d0] ;  /* 0x0002340000047ab9 */ /* 0x000fe20000000a00 */
[----:B------:R-:W1:Y:S01]  /*9fb0*/  S2R R14, SR_CTAID.X ;  /* 0x00000000000e7919 */ /* 0x000e620000002500 */
[----:B------:R-:W-:Y:S01]  /*9fc0*/  ISETP.NE.U32.AND P1, PT, RZ, UR4, PT ;  /* 0x00000004ff007c0c */ /* 0x000fe2000bf25070 */
[----:B------:R-:W-:Y:S01]  /*9fd0*/  ULDC UR7, c[0x0][0x8d8] ;  /* 0x0002360000077ab9 */ /* 0x000fe20000000800 */
[----:B------:R-:W-:Y:S01]  /*9fe0*/  MOV R4, R16 ;  /* 0x0000001000047202 */ /* 0x000fe20000000f00 */
[----:B------:R-:W2:Y:S01]  /*9ff0*/  S2R R13, SR_CTAID.Y ;  /* 0x00000000000d7919 */ /* 0x000ea20000002600 */
[----:B------:R-:W-:Y:S01]  /*a000*/  ISETP.NE.AND.EX P1, PT, RZ, UR5, PT, P1 ;  /* 0x00000005ff007c0c */ /* 0x000fe2000bf25310 */
[----:B------:R-:W-:-:S12]  /*a010*/  IMAD.MOV.U32 R5, RZ, RZ, R17 ;  /* 0x000000ffff057224 */ /* 0x000fd800078e0011 */
[----:B------:R-:W-:Y:S05]  /*a020*/  @!P1 BRA `(.L_x_225) ;  /* 0x0000000000289947 */ /* 0x000fea0003800000 */
[----:B------:R-:W-:Y:S02]  /*a030*/  ULDC UR6, c[0x0][0x8dc] ;  /* 0x0002370000067ab9 */ /* 0x000fe40000000800 */
[----:B------:R-:W-:-:S05]  /*a040*/  IADD3 R9, P1, R16, UR6, RZ ;  /* 0x0000000610097c10 */ /* 0x000fca000ff3e0ff */
[----:B------:R-:W-:-:S04]  /*a050*/  IMAD.X R15, RZ, RZ, R17, P1 ;  /* 0x000000ffff0f7224 */ /* 0x000fc800008e0611 */
[----:B------:R-:W-:-:S04]  /*a060*/  IMAD.WIDE.U32 R6, R15, UR4, RZ ;  /* 0x000000040f067c25 */ /* 0x000fc8000f8e00ff */
[----:B------:R-:W-:-:S04]  /*a070*/  IMAD.WIDE.U32 R6, P1, R9, UR5, R6 ;  /* 0x0000000509067c25 */ /* 0x000fc8000f820006 */
[----:B------:R-:W-:Y:S01]  /*a080*/  IMAD.WIDE.U32 R8, R9, UR4, RZ ;  /* 0x0000000409087c25 */ /* 0x000fe2000f8e00ff */
[----:B------:R-:W-:-:S03]  /*a090*/  IADD3.X R5, RZ, RZ, RZ, P1, !PT ;  /* 0x000000ffff057210 */ /* 0x000fc60000ffe4ff */
[----:B------:R-:W-:Y:S01]  /*a0a0*/  IMAD.MOV.U32 R4, RZ, RZ, R7 ;  /* 0x000000ffff047224 */ /* 0x000fe200078e0007 */
[----:B------:R-:W-:-:S05]  /*a0b0*/  IADD3 RZ, P1, R9, R6, RZ ;  /* 0x0000000609ff7210 */ /* 0x000fca0007f3e0ff */
[----:B------:R-:W-:-:S08]  /*a0c0*/  IMAD.WIDE.U32.X R4, R15, UR5, R4, P1 ;  /* 0x000000050f047c25 */ /* 0x000fd000088e0404 */
.L_x_225:
[--C-:B------:R-:W-:Y:S01]  /*a0d0*/  SHF.R.U64 R8, R4, UR7, R5.reuse ;  /* 0x0000000704087c19 */ /* 0x100fe20008001205 */
[----:B------:R-:W-:Y:S01]  /*a0e0*/  ULDC.64 UR4, c[0x0][0x8c8] ;  /* 0x0002320000047ab9 */ /* 0x000fe20000000a00 */
[----:B------:R-:W-:Y:S01]  /*a0f0*/  SHF.R.U32.HI R4, RZ, UR7, R5 ;  /* 0x00000007ff047c19 */ /* 0x000fe20008011605 */
[----:B------:R-:W3:Y:S01]  /*a100*/  LDC R25, c[0x0][0x144] ;  /* 0x00005100ff197b82 */ /* 0x000ee20000000800 */
[----:B------:R-:W-:Y:S01]  /*a110*/  IADD3 R7, P1, RZ, -R8, RZ ;  /* 0x80000008ff077210 */ /* 0x000fe20007f3e0ff */
[----:B------:R-:W-:Y:S01]  /*a120*/  ULDC.64 UR8, c[0x0][0x8e8] ;  /* 0x00023a0000087ab9 */ /* 0x000fe20000000a00 */
[----:B-1----:R-:W-:Y:S01]  /*a130*/  I2FP.F32.U32 R9, R14 ;  /* 0x0000000e00097245 */ /* 0x002fe20000201000 */
[----:B------:R-:W-:Y:S02]  /*a140*/  ULDC UR6, c[0x0][0x8b0] ;  /* 0x00022c0000067ab9 */ /* 0x000fe40000000800 */
[----:B------:R-:W-:Y:S01]  /*a150*/  IMAD.X R4, RZ, RZ, ~R4, P1 ;  /* 0x000000ffff047224 */ /* 0x000fe200008e0e04 */
[----:B------:R-:W-:Y:S01]  /*a160*/  ISETP.NE.U32.AND P1, PT, RZ, UR8, PT ;  /* 0x00000008ff007c0c */ /* 0x000fe2000bf25070 */
[----:B------:R-:W1:Y:S02]  /*a170*/  LDC R20, c[0x0][0x148] ;  /* 0x00005200ff147b82 */ /* 0x000e640000000800 */
[----:B------:R-:W-:Y:S01]  /*a180*/  IMAD R6, R4, UR4, RZ ;  /* 0x0000000404067c24 */ /* 0x000fe2000f8e02ff */
[----:B------:R-:W-:Y:S01]  /*a190*/  ISETP.NE.AND.EX P1, PT, RZ, UR9, PT, P1 ;  /* 0x00000009ff007c0c */ /* 0x000fe2000bf25310 */
[----:B------:R-:W-:Y:S01]  /*a1a0*/  IMAD.WIDE.U32 R4, R7, UR4, R16 ;  /* 0x0000000407047c25 */ /* 0x000fe2000f8e0010 */
[----:B------:R-:W-:-:S03]  /*a1b0*/  ULDC UR4, c[0x0][0x150] ;  /* 0x0000540000047ab9 */ /* 0x000fc60000000800 */
[----:B------:R-:W-:Y:S02]  /*a1c0*/  IMAD R7, R7, UR5, R6 ;  /* 0x0000000507077c24 */ /* 0x000fe4000f8e0206 */
[----:B------:R-:W-:Y:S01]  /*a1d0*/  FMUL R6, R9, UR4 ;  /* 0x0000000409067c20 */ /* 0x000fe20008400000 */
[----:B------:R-:W-:Y:S01]  /*a1e0*/  ULDC UR4, c[0x0][0x8c0] ;  /* 0x0002300000047ab9 */ /* 0x000fe20000000800 */
[----:B------:R-:W-:Y:S01]  /*a1f0*/  ULDC UR5, c[0x0][0x154] ;  /* 0x0000550000057ab9 */ /* 0x000fe20000000800 */
[----:B------:R-:W-:-:S03]  /*a200*/  IADD3 R5, R5, R7, RZ ;  /* 0x0000000705057210 */ /* 0x000fc60007ffe0ff */
[----:B------:R-:W4:Y:S01]  /*a210*/  F2I.U32.TRUNC.NTZ R6, R6 ;  /* 0x0000000600067305 */ /* 0x000f22000020f000 */
[----:B------:R-:W-:Y:S02]  /*a220*/  SHF.R.U64 R9, R4, UR4, R5 ;  /* 0x0000000404097c19 */ /* 0x000fe40008001205 */
[----:B--2---:R-:W-:-:S05]  /*a230*/  I2FP.F32.U32 R4, R13 ;  /* 0x0000000d00047245 */ /* 0x004fca0000201000 */
[----:B------:R-:W-:Y:S01]  /*a240*/  FMUL R21, R4, UR5 ;  /* 0x0000000504157c20 */ /* 0x000fe20008400000 */
[----:B------:R-:W-:Y:S01]  /*a250*/  SHF.R.U32.HI R4, RZ, UR4, R5 ;  /* 0x00000004ff047c19 */ /* 0x000fe20008011605 */
[----:B------:R-:W-:-:S03]  /*a260*/  ULDC UR4, c[0x0][0x900] ;  /* 0x0002400000047ab9 */ /* 0x000fc60000000800 */
[--C-:B------:R-:W-:Y:S01]  /*a270*/  SHF.R.U64 R19, R9, UR6, R4.reuse ;  /* 0x0000000609137c19 */ /* 0x100fe20008001204 */
[----:B------:R-:W2:Y:S01]  /*a280*/  F2I.U32.TRUNC.NTZ R21, R21 ;  /* 0x0000001500157305 */ /* 0x000ea2000020f000 */
[----:B------:R-:W-:Y:S01]  /*a290*/  SHF.R.U32.HI R4, RZ, UR6, R4 ;  /* 0x00000006ff047c19 */ /* 0x000fe20008011604 */
[----:B----4-:R-:W-:-:S03]  /*a2a0*/  IMAD.MOV R6, RZ, RZ, -R6 ;  /* 0x000000ffff067224 */ /* 0x010fc600078e0a06 */
[----:B------:R-:W-:Y:S01]  /*a2b0*/  SHF.R.U64 R15, R19, UR4, R4 ;  /* 0x00000004130f7c19 */ /* 0x000fe20008001204 */
[----:B---3--:R-:W-:Y:S01]  /*a2c0*/  IMAD R14, R25, R6, R14 ;  /* 0x00000006190e7224 */ /* 0x008fe200078e020e */
[----:B------:R-:W-:-:S03]  /*a2d0*/  SHF.R.U32.HI R23, RZ, UR4, R4 ;  /* 0x00000004ff177c19 */ /* 0x000fc60008011604 */
[----:B------:R-:W-:Y:S01]  /*a2e0*/  IMAD.MOV.U32 R4, RZ, RZ, R15 ;  /* 0x000000ffff047224 */ /* 0x000fe200078e000f */
[----:B------:R-:W-:Y:S01]  /*a2f0*/  MOV R5, R23 ;  /* 0x0000001700057202 */ /* 0x000fe20000000f00 */
[----:B--2---:R-:W-:Y:S06]  /*a300*/  @!P1 BRA `(.L_x_226) ;  /* 0x0000000000289947 */ /* 0x004fec0003800000 */
[----:B------:R-:W-:Y:S02]  /*a310*/  ULDC UR4, c[0x0][0x8f4] ;  /* 0x00023d0000047ab9 */ /* 0x000fe40000000800 */
[----:B------:R-:W-:-:S05]  /*a320*/  IADD3 R5, P1, R15, UR4, RZ ;  /* 0x000000040f057c10 */ /* 0x000fca000ff3e0ff */
[----:B------:R-:W-:-:S04]  /*a330*/  IMAD.X R23, RZ, RZ, R23, P1 ;  /* 0x000000ffff177224 */ /* 0x000fc800008e0617 */
[----:B------:R-:W-:-:S04]  /*a340*/  IMAD.WIDE.U32 R6, R23, UR8, RZ ;  /* 0x0000000817067c25 */ /* 0x000fc8000f8e00ff */
[----:B------:R-:W-:-:S04]  /*a350*/  IMAD.WIDE.U32 R6, P1, R5, UR9, R6 ;  /* 0x0000000905067c25 */ /* 0x000fc8000f820006 */
[----:B------:R-:W-:Y:S01]  /*a360*/  IMAD.WIDE.U32 R4, R5, UR8, RZ ;  /* 0x0000000805047c25 */ /* 0x000fe2000f8e00ff */
[----:B------:R-:W-:-:S04]  /*a370*/  MOV R4, R7 ;  /* 0x0000000700047202 */ /* 0x000fc80000000f00 */
[----:B------:R-:W-:Y:S01]  /*a380*/  IADD3 RZ, P3, R5, R6, RZ ;  /* 0x0000000605ff7210 */ /* 0x000fe20007f7e0ff */
[----:B------:R-:W-:-:S04]  /*a390*/  IMAD.X R5, RZ, RZ, RZ, P1 ;  /* 0x000000ffff057224 */ /* 0x000fc800008e06ff */
[----:B------:R-:W-:-:S08]  /*a3a0*/  IMAD.WIDE.U32.X R4, R23, UR9, R4, P3 ;  /* 0x0000000917047c25 */ /* 0x000fd000098e0404 */
.L_x_226:
[----:B------:R-:W-:Y:S01]  /*a3b0*/  ISETP.NE.AND P1, PT, R2, 0x1, PT ;  /* 0x000000010200780c */ /* 0x000fe20003f25270 */
[----:B------:R-:W-:Y:S01]  /*a3c0*/  ULDC UR4, c[0x0][0x8f0] ;  /* 0x00023c0000047ab9 */ /* 0x000fe20000000800 */
[----:B------:R-:W-:Y:S01]  /*a3d0*/  LOP3.LUT R19, R19, UR16, RZ, 0xc0, !PT ;  /* 0x0000001013137c12 */ /* 0x000fe2000f8ec0ff */
[----:B------:R-:W-:Y:S01]  /*a3e0*/  IMAD.MOV R21, RZ, RZ, -R21 ;  /* 0x000000ffff157224 */ /* 0x000fe200078e0a15 */
[----:B------:R-:W-:Y:S01]  /*a3f0*/  SHF.R.U64 R4, R4, UR4, R5 ;  /* 0x0000000404047c19 */ /* 0x000fe20008001205 */
[----:B------:R-:W-:Y:S01]  /*a400*/  ULDC UR4, c[0x0][0x8e0] ;  /* 0x0002380000047ab9 */ /* 0x000fe20000000800 */
[----:B------:R-:W-:Y:S01]  /*a410*/  ULDC UR5, c[0x0][0x8b8] ;  /* 0x00022e0000057ab9 */ /* 0x000fe20000000800 */
[----:B------:R-:W-:Y:S02]  /*a420*/  MOV R5, 0x1 ;  /* 0x0000000100057802 */ /* 0x000fe40000000f00 */
[----:B------:R-:W-:Y:S02]  /*a430*/  IMAD.MOV R6, RZ, RZ, -R4 ;  /* 0x000000ffff067224 */ /* 0x000fe400078e0a04 */
[----:B------:R-:W-:Y:S01]  /*a440*/  IMAD R19, R4, UR17, R19 ;  /* 0x0000001104137c24 */ /* 0x000fe2000f8e0213 */
[----:B------:R-:W-:Y:S01]  /*a450*/  LOP3.LUT R4, R9, UR15, RZ, 0xc0, !PT ;  /* 0x0000000f09047c12 */ /* 0x000fe2000f8ec0ff */
[----:B-1----:R-:W-:-:S02]  /*a460*/  @P1 IMAD R14, R20, R21, R13 ;  /* 0x00000015140e1224 */ /* 0x002fc400078e020d */
[----:B------:R-:W-:Y:S01]  /*a470*/  IMAD R15, R6, UR4, R15 ;  /* 0x00000004060f7c24 */ /* 0x000fe2000f8e020f */
[----:B------:R-:W-:Y:S01]  /*a480*/  ULDC UR4, c[0x0][0x8a8] ;  /* 0x00022a0000047ab9 */ /* 0x000fe20000000800 */
[----:B------:R-:W-:Y:S02]  /*a490*/  IMAD R14, R19, UR5, R14 ;  /* 0x00000005130e7c24 */ /* 0x000fe4000f8e020e */
[--C-:B------:R-:W-:Y:S01]  /*a4a0*/  IMAD R15, R15, UR4, R4.reuse ;  /* 0x000000040f0f7c24 */ /* 0x100fe2000f8e0204 */
[----:B------:R-:W-:Y:S01]  /*a4b0*/  PRMT R4, R5, 0x7610, R4 ;  /* 0x0000761005047816 */ /* 0x000fe20000000004 */
[----:B------:R-:W-:-:S03]  /*a4c0*/  IMAD.MOV.U32 R6, RZ, RZ, R8 ;  /* 0x000000ffff067224 */ /* 0x000fc600078e0008 */
[----:B------:R-:W-:Y:S02]  /*a4d0*/  SEL R7, R15, R14, !P1 ;  /* 0x0000000e0f077207 */ /* 0x000fe40004800000 */
[----:B------:R-:W-:-:S07]  /*a4e0*/  SEL R13, R14, R15, !P1 ;  /* 0x0000000f0e0d7207 */ /* 0x000fce0004800000 */
.L_x_224:
[----:B------:R-:W-:Y:S05]  /*a4f0*/  BSYNC B1 ;  /* 0x0000000000017941 */ /* 0x000fea0003800000 */
.L_x_223:
[----:B------:R-:W-:-:S13]  /*a500*/  LOP3.LUT P1, RZ, R4, 0xff, RZ, 0xc0, !PT ;  /* 0x000000ff04ff7812 */ /* 0x000fda000782c0ff */
[----:B------:R-:W-:Y:S05]  /*a510*/  @P1 BRA `(.L_x_227) ;  /* 0xfffffff400401947 */ /* 0x000fea000383ffff */
[----:B------:R-:W-:Y:S05]  /*a520*/  BSYNC B0 ;  /* 0x0000000000007941 */ /* 0x000fea0003800000 */
.L_x_215:
[----:B------:R-:W-:-:S03]  /*a530*/  UMOV UR4, 0xffffffff ;  /* 0xffffffff00047882 */ /* 0x000fc60000000000 */
[----:B------:R-:W-:Y:S05]  /*a540*/  BRA.DIV UR4, `(.L_x_228) ;  /* 0x0000000a04cc7947 */ /* 0x000fea000b800000 */
[----:B------:R-:W-:-:S13]  /*a550*/  ELECT P6, URZ, PT ;  /* 0x00000000003f782f */ /* 0x000fda00038c0000 */
.L_x_259:
[----:B------:R-:W-:Y:S05]  /*a560*/  @!P6 BRA `(.L_x_10) ;  /* 0x0000000000a4e947 */ /* 0x000fea0003800000 */
[----:B------:R-:W-:-:S04]  /*a570*/  LOP3.LUT R22, R22, 0x2, RZ, 0xfc, !PT ;  /* 0x0000000216167812 */ /* 0x000fc800078efcff */
[----:B------:R-:W-:-:S13]  /*a580*/  ISETP.NE.AND P0, PT, R22, 0x3, PT ;  /* 0x000000031600780c */ /* 0x000fda0003f05270 */
[----:B------:R-:W-:Y:S05]  /*a590*/  @!P0 BRA `(.L_x_229) ;  /* 0x0000000000048947 */ /* 0x000fea0003800000 */
[----:B------:R-:W-:Y:S01]  /*a5a0*/  BPT.TRAP 0x1 ;  /* 0x000000040000795c */ /* 0x000fe20000300000 */
.L_x_229:
[----:B------:R-:W1:Y:S01]  /*a5b0*/  S2R R5, SR_CgaCtaId ;  /* 0x0000000000057919 */ /* 0x000e620000008800 */
[----:B------:R-:W-:Y:S02]  /*a5c0*/  MOV R2, 0x400 ;  /* 0x0000040000027802 */ /* 0x000fe40000000f00 */
[----:B------:R-:W-:Y:S02]  /*a5d0*/  SHF.L.U32 R4, R3, 0x1f, RZ ;  /* 0x0000001f03047819 */ /* 0x000fe400000006ff */
[----:B-1----:R-:W-:-:S05]  /*a5e0*/  LEA R5, R5, R2, 0x18 ;  /* 0x0000000205057211 */ /* 0x002fca00078ec0ff */
[----:B------:R-:W-:-:S05]  /*a5f0*/  VIADD R5, R5, 0x20 ;  /* 0x0000002005057836 */ /* 0x000fca0000000000 */
[C---:B------:R-:W-:Y:S01]  /*a600*/  LEA R7, R0.reuse, R5, 0x3 ;  /* 0x0000000500077211 */ /* 0x040fe200078e18ff */
[----:B------:R-:W-:-:S03]  /*a610*/  VIADD R0, R0, 0x1 ;  /* 0x0000000100007836 */ /* 0x000fc60000000000 */
[----:B------:R-:W1:Y:S02]  /*a620*/  SYNCS.PHASECHK.TRANS64.TRYWAIT P0, [R7+URZ], R4 ;  /* 0x00000004070075a7 */ /* 0x000e64000800017f */
[----:B------:R-:W-:-:S04]  /*a630*/  ISETP.NE.AND P1, PT, R0, 0x4, PT ;  /* 0x000000040000780c */ /* 0x000fc80003f25270 */
[----:B------:R-:W-:Y:S02]  /*a640*/  SEL R2, RZ, 0x1, P1 ;  /* 0x00000001ff027807 */ /* 0x000fe40000800000 */
[----:B------:R-:W-:Y:S02]  /*a650*/  SEL R0, R0, RZ, P1 ;  /* 0x000000ff00007207 */ /* 0x000fe40000800000 */
[----:B------:R-:W-:-:S03]  /*a660*/  LOP3.LUT R9, R3, R2, RZ, 0x3c, !PT ;  /* 0x0000000203097212 */ /* 0x000fc600078e3cff */
[----:B------:R-:W-:Y:S01]  /*a670*/  IMAD R6, R0, 0x8, R5 ;  /* 0x0000000800067824 */ /* 0x000fe200078e0205 */
[----:B------:R-:W-:Y:S01]  /*a680*/  SHF.L.U32 R3, R9, 0x1f, RZ ;  /* 0x0000001f09037819 */ /* 0x000fe200000006ff */
[----:B-1----:R-:W-:Y:S06]  /*a690*/  @!P0 BRA `(.L_x_230) ;  /* 0x0000000800988947 */ /* 0x002fec0003800000 */
.L_x_260:
[----:B------:R-:W2:Y:S01]  /*a6a0*/  SYNCS.PHASECHK.TRANS64.TRYWAIT P0, [R6+URZ], R3 ;  /* 0x00000003060075a7 */ /* 0x000ea2000800017f */
[----:B------:R-:W-:-:S04]  /*a6b0*/  IADD3 R0, R0, 0x1, RZ ;  /* 0x0000000100007810 */ /* 0x000fc80007ffe0ff */
[----:B------:R-:W-:-:S04]  /*a6c0*/  ISETP.NE.AND P1, PT, R0, 0x4, PT ;  /* 0x000000040000780c */ /* 0x000fc80003f25270 */
[----:B------:R-:W-:Y:S02]  /*a6d0*/  SEL R2, RZ, 0x1, P1 ;  /* 0x00000001ff027807 */ /* 0x000fe40000800000 */
[----:B------:R-:W-:Y:S02]  /*a6e0*/  SEL R0, R0, RZ, P1 ;  /* 0x000000ff00007207 */ /* 0x000fe40000800000 */
[----:B------:R-:W-:-:S03]  /*a6f0*/  LOP3.LUT R9, R9, R2, RZ, 0x3c, !PT ;  /* 0x0000000209097212 */ /* 0x000fc600078e3cff */
[----:B-1----:R-:W-:Y:S01]  /*a700*/  IMAD R7, R0, 0x8, R5 ;  /* 0x0000000800077824 */ /* 0x002fe200078e0205 */
[----:B------:R-:W-:Y:S01]  /*a710*/  SHF.L.U32 R4, R9, 0x1f, RZ ;  /* 0x0000001f09047819 */ /* 0x000fe200000006ff */
[----:B--2---:R-:W-:Y:S06]  /*a720*/  @!P0 BRA `(.L_x_231) ;  /* 0x0000000800888947 */ /* 0x004fec0003800000 */
.L_x_261:
[----:B------:R-:W2:Y:S01]  /*a730*/  SYNCS.PHASECHK.TRANS64.TRYWAIT P0, [R7+URZ], R4 ;  /* 0x00000004070075a7 */ /* 0x000ea2000800017f */
[----:B------:R-:W-:-:S05]  /*a740*/  VIADD R0, R0, 0x1 ;  /* 0x0000000100007836 */ /* 0x000fca0000000000 */
[----:B------:R-:W-:-:S04]  /*a750*/  ISETP.NE.AND P1, PT, R0, 0x4, PT ;  /* 0x000000040000780c */ /* 0x000fc80003f25270 */
[----:B------:R-:W-:Y:S02]  /*a760*/  SEL R2, RZ, 0x1, P1 ;  /* 0x00000001ff027807 */ /* 0x000fe40000800000 */
[----:B------:R-:W-:Y:S02]  /*a770*/  SEL R0, R0, RZ, P1 ;  /* 0x000000ff00007207 */ /* 0x000fe40000800000 */
[----:B------:R-:W-:Y:S01]  /*a780*/  LOP3.LUT R2, R9, R2, RZ, 0x3c, !PT ;  /* 0x0000000209027212 */ /* 0x000fe200078e3cff */
[----:B--2---:R-:W-:Y:S06]  /*a790*/  @!P0 BRA `(.L_x_232) ;  /* 0x0000000800808947 */ /* 0x004fec0003800000 */
.L_x_262:
[----:B------:R-:W-:Y:S02]  /*a7a0*/  LEA R5, R0, R5, 0x3 ;  /* 0x0000000500057211 */ /* 0x000fe400078e18ff */
[----:B------:R-:W-:-:S07]  /*a7b0*/  SHF.L.U32 R0, R2, 0x1f, RZ ;  /* 0x0000001f02007819 */ /* 0x000fce00000006ff */
.L_x_233:
[----:B---3--:R3:W4:Y:S02]  /*a7c0*/  SYNCS.PHASECHK.TRANS64.TRYWAIT P0, [R5+URZ], R0 ;  /* 0x00000000050075a7 */ /* 0x008724000800017f */
[----:B----4-:R-:W-:Y:S05]  /*a7d0*/  @!P0 NANOSLEEP.SYNCS 0x989680 ;  /* 0x009896800000895d */ /* 0x010fea0003900000 */
[----:B------:R-:W4:Y:S02]  /*a7e0*/  @!P0 SYNCS.PHASECHK.TRANS64 P0, [R5+URZ], R0 ;  /* 0x00000000050085a7 */ /* 0x000f24000800007f */
[----:B----4-:R-:W-:Y:S05]  /*a7f0*/  @!P0 BRA `(.L_x_233) ;  /* 0xfffffffc00f08947 */ /* 0x010fea000383ffff */
.L_x_10:
[----:B------:R-:W-:Y:S05]  /*a800*/  BSYNC B6 ;  /* 0x0000000000067941 */ /* 0x000fea0003800000 */
.L_x_8:
[----:B------:R-:W-:Y:S05]  /*a810*/  EXIT ;  /* 0x000000000000794d */ /* 0x000fea0003800000 */
.L_x_23:
[----:B--2---:R2:W3:Y:S02]  /*a820*/  SYNCS.PHASECHK.TRANS64.TRYWAIT P1, [R3+URZ], R0 ;  /* 0x00000000030075a7 */ /* 0x0044e4000802017f */
[----:B---3--:R-:W-:Y:S05]  /*a830*/  @!P1 NANOSLEEP.SYNCS 0x989680 ;  /* 0x009896800000995d */ /* 0x008fea0003900000 */
[----:B------:R-:W3:Y:S02]  /*a840*/  @!P1 SYNCS.PHASECHK.TRANS64 P1, [R3+URZ], R0 ;  /* 0x00000000030095a7 */ /* 0x000ee4000802007f */
[----:B---3--:R-:W-:Y:S05]  /*a850*/  @!P1 BRA `(.L_x_23) ;  /* 0xfffffffc00f09947 */ /* 0x008fea000383ffff */
[----:B------:R-:W-:Y:S05]  /*a860*/  BRA `(.L_x_22) ;  /* 0xffffff6c00c87947 */ /* 0x000fea000383ffff */
.L_x_28:
[----:B--2---:R-:W-:-:S04]  /*a870*/  IMAD.U32 R4, RZ, RZ, UR4 ;  /* 0x00000004ff047e24 */ /* 0x004fc8000f8e00ff */
[----:B------:R2:W3:Y:S03]  /*a880*/  SYNCS.PHASECHK.TRANS64.TRYWAIT P1, [R4+URZ], R3 ;  /* 0x00000003040075a7 */ /* 0x0004e6000802017f */
[----:B---3--:R-:W-:Y:S05]  /*a890*/  @!P1 NANOSLEEP.SYNCS 0x989680 ;  /* 0x009896800000995d */ /* 0x008fea0003900000 */
[----:B------:R-:W3:Y:S02]  /*a8a0*/  @!P1 SYNCS.PHASECHK.TRANS64 P1, [R4+URZ], R3 ;  /* 0x00000003040095a7 */ /* 0x000ee4000802007f */
[----:B---3--:R-:W-:Y:S05]  /*a8b0*/  @!P1 BRA `(.L_x_28) ;  /* 0xfffffffc00ec9947 */ /* 0x008fea000383ffff */
[----:B------:R-:W-:Y:S05]  /*a8c0*/  BRA `(.L_x_27) ;  /* 0xffffff7000e87947 */ /* 0x000fea000383ffff */
.L_x_50:
[----:B-1----:R-:W-:-:S04]  /*a8d0*/  IMAD.U32 R5, RZ, RZ, UR52 ;  /* 0x00000034ff057e24 */ /* 0x002fc8000f8e00ff */
[----:B------:R1:W2:Y:S03]  /*a8e0*/  SYNCS.PHASECHK.TRANS64.TRYWAIT P1, [R5+URZ+0x40], R4 ;  /* 0x00004004050075a7 */ /* 0x0002a6000802017f */
[----:B--2---:R-:W-:Y:S05]  /*a8f0*/  @!P1 NANOSLEEP.SYNCS 0x989680 ;  /* 0x009896800000995d */ /* 0x004fea0003900000 */
[----:B------:R-:W2:Y:S02]  /*a900*/  @!P1 SYNCS.PHASECHK.TRANS64 P1, [R5+URZ+0x40], R4 ;  /* 0x00004004050095a7 */ /* 0x000ea4000802007f */
[----:B--2---:R-:W-:Y:S05]  /*a910*/  @!P1 BRA `(.L_x_50) ;  /* 0xfffffffc00ec9947 */ /* 0x004fea000383ffff */
[----:B------:R-:W-:Y:S05]  /*a920*/  BRA `(.L_x_234) ;  /* 0xffffff8400287947 */ /* 0x000fea000383ffff */
.L_x_61:
[----:B-1----:R1:W2:Y:S02]  /*a930*/  SYNCS.PHASECHK.TRANS64.TRYWAIT P2, [R4+URZ+0x40], R5 ;  /* 0x00004005040075a7 */ /* 0x0022a4000804017f */
[----:B--2---:R-:W-:Y:S05]  /*a940*/  @!P2 NANOSLEEP.SYNCS 0x989680 ;  /* 0x009896800000a95d */ /* 0x004fea0003900000 */
[----:B------:R-:W2:Y:S02]  /*a950*/  @!P2 SYNCS.PHASECHK.TRANS64 P2, [R4+URZ+0x40], R5 ;  /* 0x000040050400a5a7 */ /* 0x000ea4000804007f */
[----:B--2---:R-:W-:Y:S05]  /*a960*/  @!P2 BRA `(.L_x_61) ;  /* 0xfffffffc00f0a947 */ /* 0x004fea000383ffff */
[----:B------:R-:W-:Y:S05]  /*a970*/  BRA `(.L_x_235) ;  /* 0xffffff8c00887947 */ /* 0x000fea000383ffff */
.L_x_72:
[----:B-1----:R1:W2:Y:S02]  /*a980*/  SYNCS.PHASECHK.TRANS64.TRYWAIT P2, [R4+URZ+0x40], R5 ;  /* 0x00004005040075a7 */ /* 0x0022a4000804017f */
[----:B--2---:R-:W-:Y:S05]  /*a990*/  @!P2 NANOSLEEP.SYNCS 0x989680 ;  /* 0x009896800000a95d */ /* 0x004fea0003900000 */
[----:B------:R-:W2:Y:S02]  /*a9a0*/  @!P2 SYNCS.PHASECHK.TRANS64 P2, [R4+URZ+0x40], R5 ;  /* 0x000040050400a5a7 */ /* 0x000ea4000804007f */
[----:B--2---:R-:W-:Y:S05]  /*a9b0*/  @!P2 BRA `(.L_x_72) ;  /* 0xfffffffc00f0a947 */ /* 0x004fea000383ffff */
[----:B------:R-:W-:Y:S05]  /*a9c0*/  BRA `(.L_x_236) ;  /* 0xffffff9400847947 */ /* 0x000fea000383ffff */
.L_x_83:
[----:B-1----:R1:W2:Y:S02]  /*a9d0*/  SYNCS.PHASECHK.TRANS64.TRYWAIT P2, [R5+URZ+0x40], R4 ;  /* 0x00004004050075a7 */ /* 0x0022a4000804017f */
[----:B--2---:R-:W-:Y:S05]  /*a9e0*/  @!P2 NANOSLEEP.SYNCS 0x989680 ;  /* 0x009896800000a95d */ /* 0x004fea0003900000 */
[----:B------:R-:W2:Y:S02]  /*a9f0*/  @!P2 SYNCS.PHASECHK.TRANS64 P2, [R5+URZ+0x40], R4 ;  /* 0x000040040500a5a7 */ /* 0x000ea4000804007f */
[----:B--2---:R-:W-:Y:S05]  /*aa00*/  @!P2 BRA `(.L_x_83) ;  /* 0xfffffffc00f0a947 */ /* 0x004fea000383ffff */
[----:B------:R-:W-:Y:S05]  /*aa10*/  BRA `(.L_x_237) ;  /* 0xffffff9c00847947 */ /* 0x000fea000383ffff */
.L_x_94:
[----:B-1----:R1:W2:Y:S02]  /*aa20*/  SYNCS.PHASECHK.TRANS64.TRYWAIT P2, [R4+URZ+0x40], R5 ;  /* 0x00004005040075a7 */ /* 0x0022a4000804017f */
[----:B--2---:R-:W-:Y:S05]  /*aa30*/  @!P2 NANOSLEEP.SYNCS 0x989680 ;  /* 0x009896800000a95d */ /* 0x004fea0003900000 */
[----:B------:R-:W2:Y:S02]  /*aa40*/  @!P2 SYNCS.PHASECHK.TRANS64 P2, [R4+URZ+0x40], R5 ;  /* 0x000040050400a5a7 */ /* 0x000ea4000804007f */
[----:B--2---:R-:W-:Y:S05]  /*aa50*/  @!P2 BRA `(.L_x_94) ;  /* 0xfffffffc00f0a947 */ /* 0x004fea000383ffff */
[----:B------:R-:W-:Y:S05]  /*aa60*/  BRA `(.L_x_238) ;  /* 0xffffffa400847947 */ /* 0x000fea000383ffff */
.L_x_105:
[----:B-1----:R1:W2:Y:S02]  /*aa70*/  SYNCS.PHASECHK.TRANS64.TRYWAIT P2, [R4+URZ+0x40], R5 ;  /* 0x00004005040075a7 */ /* 0x0022a4000804017f */
[----:B--2---:R-:W-:Y:S05]  /*aa80*/  @!P2 NANOSLEEP.SYNCS 0x989680 ;  /* 0x009896800000a95d */ /* 0x004fea0003900000 */
[----:B------:R-:W2:Y:S02]  /*aa90*/  @!P2 SYNCS.PHASECHK.TRANS64 P2, [R4+URZ+0x40], R5 ;  /* 0x000040050400a5a7 */ /* 0x000ea4000804007f */
[----:B--2---:R-:W-:Y:S05]  /*aaa0*/  @!P2 BRA `(.L_x_105) ;  /* 0xfffffffc00f0a947 */ /* 0x004fea000383ffff */
[----:B------:R-:W-:Y:S05]  /*aab0*/  BRA `(.L_x_239) ;  /* 0xffffffac007c7947 */ /* 0x000fea000383ffff */
.L_x_116:
[----:B-1----:R1:W2:Y:S02]  /*aac0*/  SYNCS.PHASECHK.TRANS64.TRYWAIT P2, [R4+URZ+0x40], R5 ;  /* 0x00004005040075a7 */ /* 0x0022a4000804017f */
[----:B--2---:R-:W-:Y:S05]  /*aad0*/  @!P2 NANOSLEEP.SYNCS 0x989680 ;  /* 0x009896800000a95d */ /* 0x004fea0003900000 */
[----:B------:R-:W2:Y:S02]  /*aae0*/  @!P2 SYNCS.PHASECHK.TRANS64 P2, [R4+URZ+0x40], R5 ;  /* 0x000040050400a5a7 */ /* 0x000ea4000804007f */
[----:B--2---:R-:W-:Y:S05]  /*aaf0*/  @!P2 BRA `(.L_x_116) ;  /* 0xfffffffc00f0a947 */ /* 0x004fea000383ffff */
[----:B------:R-:W-:Y:S05]  /*ab00*/  BRA `(.L_x_240) ;  /* 0xffffffb400747947 */ /* 0x000fea000383ffff */
.L_x_127:
[----:B-1----:R1:W2:Y:S02]  /*ab10*/  SYNCS.PHASECHK.TRANS64.TRYWAIT P2, [R4+URZ+0x40], R25 ;  /* 0x00004019040075a7 */ /* 0x0022a4000804017f */
[----:B--2---:R-:W-:Y:S05]  /*ab20*/  @!P2 NANOSLEEP.SYNCS 0x989680 ;  /* 0x009896800000a95d */ /* 0x004fea0003900000 */
[----:B------:R-:W2:Y:S02]  /*ab30*/  @!P2 SYNCS.PHASECHK.TRANS64 P2, [R4+URZ+0x40], R25 ;  /* 0x000040190400a5a7 */ /* 0x000ea4000804007f */
[----:B--2---:R-:W-:Y:S05]  /*ab40*/  @!P2 BRA `(.L_x_127) ;  /* 0xfffffffc00f0a947 */ /* 0x004fea000383ffff */
[----:B------:R-:W-:Y:S05]  /*ab50*/  BRA `(.L_x_241) ;  /* 0xffffffbc00607947 */ /* 0x000fea000383ffff */
.L_x_147:
[----:B-1----:R-:W-:-:S04]  /*ab60*/  MOV R3, UR4 ;  /* 0x0000000400037c02 */ /* 0x002fc80008000f00 */
[----:B------:R1:W2:Y:S03]  /*ab70*/  SYNCS.PHASECHK.TRANS64.TRYWAIT P0, [R3+URZ+0x88], R0 ;  /* 0x00008800030075a7 */ /* 0x0002a6000800017f */
[----:B--2---:R-:W-:Y:S05]  /*ab80*/  @!P0 NANOSLEEP.SYNCS 0x989680 ;  /* 0x009896800000895d */ /* 0x004fea0003900000 */
[----:B------:R-:W2:Y:S02]  /*ab90*/  @!P0 SYNCS.PHASECHK.TRANS64 P0, [R3+URZ+0x88], R0 ;  /* 0x00008800030085a7 */ /* 0x000ea4000800007f */
[----:B--2---:R-:W-:Y:S05]  /*aba0*/  @!P0 BRA `(.L_x_147) ;  /* 0xfffffffc00ec8947 */ /* 0x004fea000383ffff */
[----:B------:R-:W-:Y:S05]  /*abb0*/  BRA `(.L_x_146) ;  /* 0xffffffd4003c7947 */ /* 0x000fea000383ffff */
.L_x_156:
[----:B-1----:R-:W-:-:S04]  /*abc0*/  IMAD.U32 R5, RZ, RZ, UR13 ;  /* 0x0000000dff057e24 */ /* 0x002fc8000f8e00ff */
[----:B------:R1:W2:Y:S03]  /*abd0*/  SYNCS.PHASECHK.TRANS64.TRYWAIT P1, [R5+URZ+0x60], R4 ;  /* 0x00006004050075a7 */ /* 0x0002a6000802017f */
[----:B--2---:R-:W-:Y:S05]  /*abe0*/  @!P1 NANOSLEEP.SYNCS 0x989680 ;  /* 0x009896800000995d */ /* 0x004fea0003900000 */
[----:B------:R-:W2:Y:S02]  /*abf0*/  @!P1 SYNCS.PHASECHK.TRANS64 P1, [R5+URZ+0x60], R4 ;  /* 0x00006004050095a7 */ /* 0x000ea4000802007f */
[----:B--2---:R-:W-:Y:S05]  /*ac00*/  @!P1 BRA `(.L_x_156) ;  /* 0xfffffffc00ec9947 */ /* 0x004fea000383ffff */
[----:B------:R-:W-:Y:S05]  /*ac10*/  BRA `(.L_x_242) ;  /* 0xffffffd800247947 */ /* 0x000fea000383ffff */
.L_x_162:
[----:B-12---:R-:W-:-:S04]  /*ac20*/  IMAD.U32 R5, RZ, RZ, UR13 ;  /* 0x0000000dff057e24 */ /* 0x006fc8000f8e00ff */
[----:B------:R1:W2:Y:S03]  /*ac30*/  SYNCS.PHASECHK.TRANS64.TRYWAIT P1, [R5+URZ+0x68], R4 ;  /* 0x00006804050075a7 */ /* 0x0002a6000802017f */
[----:B--2---:R-:W-:Y:S05]  /*ac40*/  @!P1 NANOSLEEP.SYNCS 0x989680 ;  /* 0x009896800000995d */ /* 0x004fea0003900000 */
[----:B------:R-:W2:Y:S02]  /*ac50*/  @!P1 SYNCS.PHASECHK.TRANS64 P1, [R5+URZ+0x68], R4 ;  /* 0x00006804050095a7 */ /* 0x000ea4000802007f */
[----:B--2---:R-:W-:Y:S05]  /*ac60*/  @!P1 BRA `(.L_x_162) ;  /* 0xfffffffc00ec9947 */ /* 0x004fea000383ffff */
[----:B------:R-:W-:Y:S05]  /*ac70*/  BRA `(.L_x_243) ;  /* 0xffffffd8006c7947 */ /* 0x000fea000383ffff */
.L_x_168:
[----:B-123--:R-:W-:-:S04]  /*ac80*/  MOV R5, UR13 ;  /* 0x0000000d00057c02 */ /* 0x00efc80008000f00 */
[----:B------:R1:W2:Y:S03]  /*ac90*/  SYNCS.PHASECHK.TRANS64.TRYWAIT P1, [R5+URZ+0x70], R4 ;  /* 0x00007004050075a7 */ /* 0x0002a6000802017f */
[----:B--2---:R-:W-:Y:S05]  /*aca0*/  @!P1 NANOSLEEP.SYNCS 0x989680 ;  /* 0x009896800000995d */ /* 0x004fea0003900000 */
[----:B------:R-:W2:Y:S02]  /*acb0*/  @!P1 SYNCS.PHASECHK.TRANS64 P1, [R5+URZ+0x70], R4 ;  /* 0x00007004050095a7 */ /* 0x000ea4000802007f */
[----:B--2---:R-:W-:Y:S05]  /*acc0*/  @!P1 BRA `(.L_x_168) ;  /* 0xfffffffc00ec9947 */ /* 0x004fea000383ffff */
[----:B------:R-:W-:Y:S05]  /*acd0*/  BRA `(.L_x_244) ;  /* 0xffffffd800c07947 */ /* 0x000fea000383ffff */
.L_x_174:
[----:B-1234-:R-:W-:-:S04]  /*ace0*/  IMAD.U32 R5, RZ, RZ, UR13 ;  /* 0x0000000dff057e24 */ /* 0x01efc8000f8e00ff */
[----:B------:R1:W2:Y:S03]  /*acf0*/  SYNCS.PHASECHK.TRANS64.TRYWAIT P1, [R5+URZ+0x78], R4 ;  /* 0x00007804050075a7 */ /* 0x0002a6000802017f */
[----:B--2---:R-:W-:Y:S05]  /*ad00*/  @!P1 NANOSLEEP.SYNCS 0x989680 ;  /* 0x009896800000995d */ /* 0x004fea0003900000 */
[----:B------:R-:W2:Y:S02]  /*ad10*/  @!P1 SYNCS.PHASECHK.TRANS64 P1, [R5+URZ+0x78], R4 ;  /* 0x00007804050095a7 */ /* 0x000ea4000802007f */
[----:B--2---:R-:W-:Y:S05]  /*ad20*/  @!P1 BRA `(.L_x_174) ;  /* 0xfffffffc00ec9947 */ /* 0x004fea000383ffff */
[----:B------:R-:W-:Y:S05]  /*ad30*/  BRA `(.L_x_245) ;  /* 0xffffffdc000c7947 */ /* 0x000fea000383ffff */
.L_x_180:
[----:B-1234-:R-:W-:-:S04]  /*ad40*/  IMAD.U32 R5, RZ, RZ, UR13 ;  /* 0x0000000dff057e24 */ /* 0x01efc8000f8e00ff */
[----:B------:R1:W2:Y:S03]  /*ad50*/  SYNCS.PHASECHK.TRANS64.TRYWAIT P1, [R5+URZ+0x60], R4 ;  /* 0x00006004050075a7 */ /* 0x0002a6000802017f */
[----:B--2---:R-:W-:Y:S05]  /*ad60*/  @!P1 NANOSLEEP.SYNCS 0x989680 ;  /* 0x009896800000995d */ /* 0x004fea0003900000 */
[----:B------:R-:W2:Y:S02]  /*ad70*/  @!P1 SYNCS.PHASECHK.TRANS64 P1, [R5+URZ+0x60], R4 ;  /* 0x00006004050095a7 */ /* 0x000ea4000802007f */
[----:B--2---:R-:W-:Y:S05]  /*ad80*/  @!P1 BRA `(.L_x_180) ;  /* 0xfffffffc00ec9947 */ /* 0x004fea000383ffff */
[----:B------:R-:W-:Y:S05]  /*ad90*/  BRA `(.L_x_246) ;  /* 0xffffffdc00607947 */ /* 0x000fea000383ffff */
.L_x_186:
[----:B-1234-:R-:W-:-:S04]  /*ada0*/  MOV R5, UR13 ;  /* 0x0000000d00057c02 */ /* 0x01efc80008000f00 */
[----:B------:R1:W2:Y:S03]  /*adb0*/  SYNCS.PHASECHK.TRANS64.TRYWAIT P1, [R5+URZ+0x68], R4 ;  /* 0x00006804050075a7 */ /* 0x0002a6000802017f */
[----:B--2---:R-:W-:Y:S05]  /*adc0*/  @!P1 NANOSLEEP.SYNCS 0x989680 ;  /* 0x009896800000995d */ /* 0x004fea0003900000 */
[----:B------:R-:W2:Y:S02]  /*add0*/  @!P1 SYNCS.PHASECHK.TRANS64 P1, [R5+URZ+0x68], R4 ;  /* 0x00006804050095a7 */ /* 0x000ea4000802007f */
[----:B--2---:R-:W-:Y:S05]  /*ade0*/  @!P1 BRA `(.L_x_186) ;  /* 0xfffffffc00ec9947 */ /* 0x004fea000383ffff */
[----:B------:R-:W-:Y:S05]  /*adf0*/  BRA `(.L_x_247) ;  /* 0xffffffdc00a07947 */ /* 0x000fea000383ffff */
.L_x_192:
[----:B-1234-:R-:W-:-:S04]  /*ae00*/  IMAD.U32 R5, RZ, RZ, UR13 ;  /* 0x0000000dff057e24 */ /* 0x01efc8000f8e00ff */
[----:B------:R1:W2:Y:S03]  /*ae10*/  SYNCS.PHASECHK.TRANS64.TRYWAIT P1, [R5+URZ+0x70], R4 ;  /* 0x00007004050075a7 */ /* 0x0002a6000802017f */
[----:B--2---:R-:W-:Y:S05]  /*ae20*/  @!P1 NANOSLEEP.SYNCS 0x989680 ;  /* 0x009896800000995d */ /* 0x004fea0003900000 */
[----:B------:R-:W2:Y:S02]  /*ae30*/  @!P1 SYNCS.PHASECHK.TRANS64 P1, [R5+URZ+0x70], R4 ;  /* 0x00007004050095a7 */ /* 0x000ea4000802007f */
[----:B--2---:R-:W-:Y:S05]  /*ae40*/  @!P1 BRA `(.L_x_192) ;  /* 0xfffffffc00ec9947 */ /* 0x004fea000383ffff */
[----:B------:R-:W-:Y:S05]  /*ae50*/  BRA `(.L_x_248) ;  /* 0xffffffdc00e87947 */ /* 0x000fea000383ffff */
.L_x_198:
[----:B-1234-:R-:W-:-:S04]  /*ae60*/  IMAD.U32 R5, RZ, RZ, UR13 ;  /* 0x0000000dff057e24 */ /* 0x01efc8000f8e00ff */
[----:B------:R1:W2:Y:S03]  /*ae70*/  SYNCS.PHASECHK.TRANS64.TRYWAIT P1, [R5+URZ+0x78], R4 ;  /* 0x00007804050075a7 */ /* 0x0002a6000802017f */
[----:B--2---:R-:W-:Y:S05]  /*ae80*/  @!P1 NANOSLEEP.SYNCS 0x989680 ;  /* 0x009896800000995d */ /* 0x004fea0003900000 */
[----:B------:R-:W2:Y:S02]  /*ae90*/  @!P1 SYNCS.PHASECHK.TRANS64 P1, [R5+URZ+0x78], R4 ;  /* 0x00007804050095a7 */ /* 0x000ea4000802007f */
[----:B--2---:R-:W-:Y:S05]  /*aea0*/  @!P1 BRA `(.L_x_198) ;  /* 0xfffffffc00ec9947 */ /* 0x004fea000383ffff */
[----:B------:R-:W-:Y:S05]  /*aeb0*/  BRA `(.L_x_249) ;  /* 0xffffffe000247947 */ /* 0x000fea000383ffff */
.L_x_208:
[----:B------:R1:W1:Y:S02]  /*aec0*/  SYNCS.PHASECHK.TRANS64.TRYWAIT P0, [R0+URZ+0x60], R3 ;  /* 0x00006003000075a7 */ /* 0x000264000800017f */
[----:B-1----:R-:W-:Y:S05]  /*aed0*/  @!P0 NANOSLEEP.SYNCS 0x989680 ;  /* 0x009896800000895d */ /* 0x002fea0003900000 */
[----:B------:R-:W1:Y:S02]  /*aee0*/  @!P0 SYNCS.PHASECHK.TRANS64 P0, [R0+URZ+0x60], R3 ;  /* 0x00006003000085a7 */ /* 0x000e64000800007f */
[----:B-1----:R-:W-:Y:S05]  /*aef0*/  @!P0 BRA `(.L_x_208) ;  /* 0xfffffffc00f08947 */ /* 0x002fea000383ffff */
[----:B------:R-:W-:Y:S05]  /*af00*/  BRA `(.L_x_250) ;  /* 0xffffffe800147947 */ /* 0x000fea000383ffff */
.L_x_210:
[----:B------:R1:W1:Y:S02]  /*af10*/  SYNCS.PHASECHK.TRANS64.TRYWAIT P0, [R0+URZ+0x68], R3 ;  /* 0x00006803000075a7 */ /* 0x000264000800017f */
[----:B-1----:R-:W-:Y:S05]  /*af20*/  @!P0 NANOSLEEP.SYNCS 0x989680 ;  /* 0x009896800000895d */ /* 0x002fea0003900000 */
[----:B------:R-:W1:Y:S02]  /*af30*/  @!P0 SYNCS.PHASECHK.TRANS64 P0, [R0+URZ+0x68], R3 ;  /* 0x00006803000085a7 */ /* 0x000e64000800007f */
[----:B-1----:R-:W-:Y:S05]  /*af40*/  @!P0 BRA `(.L_x_210) ;  /* 0xfffffffc00f08947 */ /* 0x002fea000383ffff */
[----:B------:R-:W-:Y:S05]  /*af50*/  BRA `(.L_x_251) ;  /* 0xffffffe800107947 */ /* 0x000fea000383ffff */
.L_x_212:
[----:B------:R1:W1:Y:S02]  /*af60*/  SYNCS.PHASECHK.TRANS64.TRYWAIT P0, [R0+URZ+0x70], R3 ;  /* 0x00007003000075a7 */ /* 0x000264000800017f */
[----:B-1----:R-:W-:Y:S05]  /*af70*/  @!P0 NANOSLEEP.SYNCS 0x989680 ;  /* 0x009896800000895d */ /* 0x002fea0003900000 */
[----:B------:R-:W1:Y:S02]  /*af80*/  @!P0 SYNCS.PHASECHK.TRANS64 P0, [R0+URZ+0x70], R3 ;  /* 0x00007003000085a7 */ /* 0x000e64000800007f */
[----:B-1----:R-:W-:Y:S05]  /*af90*/  @!P0 BRA `(.L_x_212) ;  /* 0xfffffffc00f08947 */ /* 0x002fea000383ffff */
[----:B------:R-:W-:Y:S05]  /*afa0*/  BRA `(.L_x_252) ;  /* 0xffffffe8000c7947 */ /* 0x000fea000383ffff */
.L_x_216:
[----:B------:R-:W-:Y:S01]  /*afb0*/  BSSY B1, `(.L_x_253) ;  /* 0x0000006000017945 */ /* 0x000fe20003800000 */
[----:B------:R-:W-:-:S07]  /*afc0*/  MOV R15, 0xffffffff ;  /* 0xffffffff000f7802 */ /* 0x000fce0000000f00 */
[----:B------:R-:W-:Y:S05]  /*afd0*/  WARPSYNC.COLLECTIVE R15, `(.L_x_254) ;  /* 0x000000000f0c7348 */ /* 0x000fea0003c00000 */
[----:B------:R-:W-:Y:S02]  /*afe0*/  ELECT P6, UR62, PT ;  /* 0x00000000003e782f */ /* 0x000fe400038c0000 */
[----:B------:R-:W-:Y:S01]  /*aff0*/  MOV R14, UR62 ;  /* 0x0000003e000e7c02 */ /* 0x000fe20008000f00 */
[----:B------:R-:W-:Y:S10]  /*b000*/  ENDCOLLECTIVE ;  /* 0x000000000000791b */ /* 0x000ff40003800000 */
.L_x_254:
[----:B------:R-:W-:Y:S05]  /*b010*/  BSYNC B1 ;  /* 0x0000000000017941 */ /* 0x000fea0003800000 */
.L_x_253:
[----:B------:R-:W-:Y:S05]  /*b020*/  BRA `(.L_x_255) ;  /* 0xffffffe800887947 */ /* 0x000fea000383ffff */
.L_x_219:
[----:B--2---:R2:W3:Y:S02]  /*b030*/  SYNCS.PHASECHK.TRANS64.TRYWAIT P1, [R15+URZ+0x20], R8 ;  /* 0x000020080f0075a7 */ /* 0x0044e4000802017f */
[----:B---3--:R-:W-:Y:S05]  /*b040*/  @!P1 NANOSLEEP.SYNCS 0x989680 ;  /* 0x009896800000995d */ /* 0x008fea0003900000 */
[----:B------:R-:W3:Y:S02]  /*b050*/  @!P1 SYNCS.PHASECHK.TRANS64 P1, [R15+URZ+0x20], R8 ;  /* 0x000020080f0095a7 */ /* 0x000ee4000802007f */
[----:B---3--:R-:W-:Y:S05]  /*b060*/  @!P1 BRA `(.L_x_219) ;  /* 0xfffffffc00f09947 */ /* 0x008fea000383ffff */
[----:B------:R-:W-:Y:S05]  /*b070*/  BRA `(.L_x_256) ;  /* 0xffffffe800bc7947 */ /* 0x000fea000383ffff */
.L_x_228:
[----:B------:R-:W-:Y:S01]  /*b080*/  BSSY B0, `(.L_x_257) ;  /* 0x0000006000007945 */ /* 0x000fe20003800000 */
[----:B------:R-:W-:-:S07]  /*b090*/  IMAD.MOV.U32 R15, RZ, RZ, -0x1 ;  /* 0xffffffffff0f7424 */ /* 0x000fce00078e00ff */
[----:B------:R-:W-:Y:S05]  /*b0a0*/  WARPSYNC.COLLECTIVE R15, `(.L_x_258) ;  /* 0x000000000f0c7348 */ /* 0x000fea0003c00000 */
[----:B------:R-:W-:Y:S02]  /*b0b0*/  ELECT P6, UR62, PT ;  /* 0x00000000003e782f */ /* 0x000fe400038c0000 */
[----:B------:R-:W-:Y:S01]  /*b0c0*/  MOV R14, UR62 ;  /* 0x0000003e000e7c02 */ /* 0x000fe20008000f00 */
[----:B------:R-:W-:Y:S10]  /*b0d0*/  ENDCOLLECTIVE ;  /* 0x000000000000791b */ /* 0x000ff40003800000 */
.L_x_258:
[----:B------:R-:W-:Y:S05]  /*b0e0*/  BSYNC B0 ;  /* 0x0000000000007941 */ /* 0x000fea0003800000 */
.L_x_257:
[----:B------:R-:W-:Y:S05]  /*b0f0*/  BRA `(.L_x_259) ;  /* 0xfffffff400187947 */ /* 0x000fea000383ffff */
.L_x_230:
[----:B-1----:R1:W2:Y:S02]  /*b100*/  SYNCS.PHASECHK.TRANS64.TRYWAIT P0, [R7+URZ], R4 ;  /* 0x00000004070075a7 */ /* 0x0022a4000800017f */
[----:B--2---:R-:W-:Y:S05]  /*b110*/  @!P0 NANOSLEEP.SYNCS 0x989680 ;  /* 0x009896800000895d */ /* 0x004fea0003900000 */
[----:B------:R-:W2:Y:S02]  /*b120*/  @!P0 SYNCS.PHASECHK.TRANS64 P0, [R7+URZ], R4 ;  /* 0x00000004070085a7 */ /* 0x000ea4000800007f */
[----:B--2---:R-:W-:Y:S05]  /*b130*/  @!P0 BRA `(.L_x_230) ;  /* 0xfffffffc00f08947 */ /* 0x004fea000383ffff */
[----:B------:R-:W-:Y:S05]  /*b140*/  BRA `(.L_x_260) ;  /* 0xfffffff400547947 */ /* 0x000fea000383ffff */
.L_x_231:
[----:B-1----:R1:W2:Y:S02]  /*b150*/  SYNCS.PHASECHK.TRANS64.TRYWAIT P0, [R6+URZ], R3 ;  /* 0x00000003060075a7 */ /* 0x0022a4000800017f */
[----:B--2---:R-:W-:Y:S05]  /*b160*/  @!P0 NANOSLEEP.SYNCS 0x989680 ;  /* 0x009896800000895d */ /* 0x004fea0003900000 */
[----:B------:R-:W2:Y:S02]  /*b170*/  @!P0 SYNCS.PHASECHK.TRANS64 P0, [R6+URZ], R3 ;  /* 0x00000003060085a7 */ /* 0x000ea4000800007f */
[----:B--2---:R-:W-:Y:S05]  /*b180*/  @!P0 BRA `(.L_x_231) ;  /* 0xfffffffc00f08947 */ /* 0x004fea000383ffff */
[----:B------:R-:W-:Y:S05]  /*b190*/  BRA `(.L_x_261) ;  /* 0xfffffff400647947 */ /* 0x000fea000383ffff */
.L_x_232:
[----:B--2---:R2:W3:Y:S02]  /*b1a0*/  SYNCS.PHASECHK.TRANS64.TRYWAIT P0, [R7+URZ], R4 ;  /* 0x00000004070075a7 */ /* 0x0044e4000800017f */
[----:B---3--:R-:W-:Y:S05]  /*b1b0*/  @!P0 NANOSLEEP.SYNCS 0x989680 ;  /* 0x009896800000895d */ /* 0x008fea0003900000 */
[----:B------:R-:W3:Y:S02]  /*b1c0*/  @!P0 SYNCS.PHASECHK.TRANS64 P0, [R7+URZ], R4 ;  /* 0x00000004070085a7 */ /* 0x000ee4000800007f */
[----:B---3--:R-:W-:Y:S05]  /*b1d0*/  @!P0 BRA `(.L_x_232) ;  /* 0xfffffffc00f08947 */ /* 0x008fea000383ffff */
[----:B------:R-:W-:Y:S05]  /*b1e0*/  BRA `(.L_x_262) ;  /* 0xfffffff4006c7947 */ /* 0x000fea000383ffff */
.L_x_263:
[----:B------:R-:W-:-:S00]  /*b1f0*/  BRA `(.L_x_263) ;  /* 0xfffffffc00fc7947 */ /* 0x000fc0000383ffff */
[----:B------:R-:W-:-:S00]  /*b200*/  NOP ;  /* 0x0000000000007918 */ /* 0x000fc00000000000 */
[----:B------:R-:W-:-:S00]  /*b210*/  NOP ;  /* 0x0000000000007918 */ /* 0x000fc00000000000 */
[----:B------:R-:W-:-:S00]  /*b220*/  NOP ;  /* 0x0000000000007918 */ /* 0x000fc00000000000 */
[----:B------:R-:W-:-:S00]  /*b230*/  NOP ;  /* 0x0000000000007918 */ /* 0x000fc00000000000 */
[----:B------:R-:W-:-:S00]  /*b240*/  NOP ;  /* 0x0000000000007918 */ /* 0x000fc00000000000 */
[----:B------:R-:W-:-:S00]  /*b250*/  NOP ;  /* 0x0000000000007918 */ /* 0x000fc00000000000 */
[----:B------:R-:W-:-:S00]  /*b260*/  NOP ;  /* 0x0000000000007918 */ /* 0x000fc00000000000 */
[----:B------:R-:W-:-:S00]  /*b270*/  NOP ;  /* 0x0000000000007918 */ /* 0x000fc00000000000 */
.L_x_264:


//--------------------- .nv.global.init           --------------------------
	.section	.nv.global.init,"aw",@progbits
.nv.global.init:
	.type		$str$22,@object
	.size		$str$22,($str$26 - $str$22)
$str$22:
        /*0000*/ 	.byte	0x6b, 0x5f, 0x74, 0x69, 0x6c, 0x65, 0x5f, 0x63, 0x6f, 0x75, 0x6e, 0x74, 0x20, 0x3e, 0x3d, 0x20
        /*0010*/ 	.byte	0x31, 0x00
	.type		$str$26,@object
	.size		$str$26,($str$27 - $str$26)
$str$26:
        /*0012*/ 	.byte	0x28, 0x61, 0x64, 0x64, 0x72, 0x65, 0x73, 0x73, 0x20, 0x26, 0x20, 0x6d, 0x61, 0x73, 0x6b, 0x29
        /*0022*/ 	.byte	0x20, 0x3d, 0x3d, 0x20, 0x30, 0x00
	.type		$str$27,@object
	.size		$str$27,($str$23 - $str$27)
$str$27:
        /*0028*/ 	.byte	0x2f, 0x74, 0x6d, 0x70, 0x2f, 0x63, 0x75, 0x74, 0x6c, 0x61, 0x73, 0x73, 0x5f, 0x73, 0x77, 0x65
        /*0038*/ 	.byte	0x65, 0x70, 0x5f, 0x73, 0x72, 0x63, 0x2f, 0x69, 0x6e, 0x63, 0x6c, 0x75, 0x64, 0x65, 0x2f, 0x63
        /*0048*/ 	.byte	0x75, 0x74, 0x65, 0x2f, 0x70, 0x6f, 0x69, 0x6e, 0x74, 0x65, 0x72, 0x5f, 0x66, 0x6c, 0x61, 0x67
        /*0058*/ 	.byte	0x67, 0x65, 0x64, 0x2e, 0x68, 0x70, 0x70, 0x00
	.type		$str$23,@object
	.size		$str$23,(__unnamed_2 - $str$23)
$str$23:
        /*0060*/ 	.byte	0x2f, 0x74, 0x6d, 0x70, 0x2f, 0x63, 0x75, 0x74, 0x6c, 0x61, 0x73, 0x73, 0x5f, 0x73, 0x77, 0x65
        /*0070*/ 	.byte	0x65, 0x70, 0x5f, 0x73, 0x72, 0x63, 0x2f, 0x69, 0x6e, 0x63, 0x6c, 0x75, 0x64, 0x65, 0x2f, 0x63
        /*0080*/ 	.byte	0x75, 0x74, 0x6c, 0x61, 0x73, 0x73, 0x2f, 0x67, 0x65, 0x6d, 0x6d, 0x2f, 0x63, 0x6f, 0x6c, 0x6c
        /*0090*/ 	.byte	0x65, 0x63, 0x74, 0x69, 0x76, 0x65, 0x2f, 0x73, 0x6d, 0x39, 0x30, 0x5f, 0x6d, 0x6d, 0x61, 0x5f
        /*00a0*/ 	.byte	0x74, 0x6d, 0x61, 0x5f, 0x67, 0x6d, 0x6d, 0x61, 0x5f, 0x73, 0x73, 0x5f, 0x77, 0x61, 0x72, 0x70
        /*00b0*/ 	.byte	0x73, 0x70, 0x65, 0x63, 0x69, 0x61, 0x6c, 0x69, 0x7a, 0x65, 0x64, 0x2e, 0x68, 0x70, 0x70, 0x00
	.type		__unnamed_2,@object
	.size		__unnamed_2,(__unnamed_1 - __unnamed_2)
__unnamed_2:
        /*00c0*/ 	.byte	0x61, 0x75, 0x74, 0x6f, 0x20, 0x63, 0x75, 0x74, 0x65, 0x3a, 0x3a, 0x61, 0x73, 0x5f, 0x70, 0x6f
        /* <DEDUP_REMOVED lines=27> */
        /*0280*/ 	.byte	0x3c, 0x34, 0x30, 0x39, 0x36, 0x3e, 0x3e, 0x3e, 0x3e, 0x3e, 0x5d, 0x00
	.type		__unnamed_1,@object
	.size		__unnamed_1,(.L_0 - __unnamed_1)
__unnamed_1:
        /* <DEDUP_REMOVED lines=181> */
        /*0ddc*/ 	.byte	0x6e, 0x74, 0x69, 0x74, 0x79, 0x5d, 0x00
.L_0:


//--------------------- .nv.shared._ZN7cutlass13device_kernelINS_4gemm6kernel13GemmUniversalIN4cute5tupleIJiiiiEEENS1_10collective13CollectiveMmaINS1_34MainloopSm90TmaGmmaWarpSpecializedILi4ENS5_IJNS4_1CILi1EEESB_SB_EEENS1_35KernelTmaWarpSpecializedCooperativeEEENS5_IJNSA_ILi256EEENSA_ILi128EEENSA_ILi64EEEEEENS_10bfloat16_tENS5_IJlSB_lEEESJ_SK_NS4_8TiledMMAINS4_8MMA_AtomIJNS4_4SM904GMMA28MMA_64x128x16_F32BF16BF16_SSILNSO_5MajorE0ELSQ_0ELNSO_7ScaleInE1ELSR_1EEEEEENS4_6LayoutINS5_IJNSA_ILi2EEESB_SB_EEENS5_IJSB_NSA_ILi0EEESX_EEEEENS5_IJNS4_10UnderscoreES10_S10_EEEEENS4_13SM90_TMA_LOADENS4_14ComposedLayoutINS4_7SwizzleILi3ELi4ELi3EEENS4_18smem_ptr_flag_bitsILi16EEENSU_INS5_IJNSA_ILi8EEESH_EEENS5_IJSH_SB_EEEEEEEvNS4_8identityES13_S1D_vS1E_EENS_8epilogue10collective18CollectiveEpilogueINS1G_22Sm90TmaWarpSpecializedILi4ELi2ELi16ELb1ELb0EEEJSI_NS5_IJSG_NSA_ILi32EEEEEESJ_SK_SJ_SK_NS1G_6fusion15FusionCallbacksIS1K_NS1N_23LinCombPerRowBiasEltActINS1G_6thread4ReLuESJ_fSJ_SJ_fLi8ELNS_15FloatRoundStyleE2EEESI_S1M_JEEES13_NS14_INS15_ILi2ELi4ELi3EEES18_NSU_INS5_IJS19_S1L_EEENS5_IJS1L_SB_EEEEEEENS4_17SM75_U32x4_LDSM_NENS4_14SM90_TMA_STOREES1Z_NS4_17SM90_U32x4_STSM_NENS4_9Copy_AtomIJS22_NS_6half_tEEEEvEEEvvEEEEvNT_6ParamsE --------------------------
	.section	.nv.shared._ZN7cutlass13device_kernelINS_4gemm6kernel13GemmUniversalIN4cute5tupleIJiiiiEEENS1_10collective13CollectiveMmaINS1_34MainloopSm90TmaGmmaWarpSpecializedILi4ENS5_IJNS4_1CILi1EEESB_SB_EEENS1_35KernelTmaWarpSpecializedCooperativeEEENS5_IJNSA_ILi256EEENSA_ILi128EEENSA_ILi64EEEEEENS_10bfloat16_tENS5_IJlSB_lEEESJ_SK_NS4_8TiledMMAINS4_8MMA_AtomIJNS4_4SM904GMMA28MMA_64x128x16_F32BF16BF16_SSILNSO_5MajorE0ELSQ_0ELNSO_7ScaleInE1ELSR_1EEEEEENS4_6LayoutINS5_IJNSA_ILi2EEESB_SB_EEENS5_IJSB_NSA_ILi0EEESX_EEEEENS5_IJNS4_10UnderscoreES10_S10_EEEEENS4_13SM90_TMA_LOADENS4_14ComposedLayoutINS4_7SwizzleILi3ELi4ELi3EEENS4_18smem_ptr_flag_bitsILi16EEENSU_INS5_IJNSA_ILi8EEESH_EEENS5_IJSH_SB_EEEEEEEvNS4_8identityES13_S1D_vS1E_EENS_8epilogue10collective18CollectiveEpilogueINS1G_22Sm90TmaWarpSpecializedILi4ELi2ELi16ELb1ELb0EEEJSI_NS5_IJSG_NSA_ILi32EEEEEESJ_SK_SJ_SK_NS1G_6fusion15FusionCallbacksIS1K_NS1N_23LinCombPerRowBiasEltActINS1G_6thread4ReLuESJ_fSJ_SJ_fLi8ELNS_15FloatRoundStyleE2EEESI_S1M_JEEES13_NS14_INS15_ILi2ELi4ELi3EEES18_NSU_INS5_IJS19_S1L_EEENS5_IJS1L_SB_EEEEEEENS4_17SM75_U32x4_LDSM_NENS4_14SM90_TMA_STOREES1Z_NS4_17SM90_U32x4_STSM_NENS4_9Copy_AtomIJS22_NS_6half_tEEEEvEEEvvEEEEvNT_6ParamsE,"aw",@nobits
	.sectionflags	@""
	.align	16
	.zero		1024


//--------------------- .nv.shared.reserved.0     --------------------------
	.section	.nv.shared.reserved.0,"aw",@nobits
	.weak		__nv_reservedSMEM_offset_0_alias
	.size		__nv_reservedSMEM_offset_0_alias, 0, 0
	.other		__nv_reservedSMEM_offset_0_alias,@"STO_CUDA_RESERVED_SHARED STV_DEFAULT"
__nv_reservedSMEM_offset_0_alias:
	.zero		0


//--------------------- .nv.global                --------------------------
	.section	.nv.global,"aw",@nobits
.nv.global:
	.type		_ZN39_INTERNAL_a5871030_4_k_cu_d1571e96_33024cute1_E,@object
	.size		_ZN39_INTERNAL_a5871030_4_k_cu_d1571e96_33024cute1_E,(_ZN39_INTERNAL_a5871030_4_k_cu_d1571e96_33024cuda3std3__45__cpo6cbeginE - _ZN39_INTERNAL_a5871030_4_k_cu_d1571e96_33024cute1_E)
_ZN39_INTERNAL_a5871030_4_k_cu_d1571e96_33024cute1_E:
	.zero		1
	.type		_ZN39_INTERNAL_a5871030_4_k_cu_d1571e96_33024cuda3std3__45__cpo6cbeginE,@object
	.size		_ZN39_INTERNAL_a5871030_4_k_cu_d1571e96_33024cuda3std3__45__cpo6cbeginE,(_ZN39_INTERNAL_a5871030_4_k_cu_d1571e96_33024cuda3std3__48in_placeE - _ZN39_INTERNAL_a5871030_4_k_cu_d1571e96_33024cuda3std3__45__cpo6cbeginE)
_ZN39_INTERNAL_a5871030_4_k_cu_d1571e96_33024cuda3std3__45__cpo6cbeginE:
	.zero		1
	.type		_ZN39_INTERNAL_a5871030_4_k_cu_d1571e96_33024cuda3std3__48in_placeE,@object
	.size		_ZN39_INTERNAL_a5871030_4_k_cu_d1571e96_33024cuda3std3__48in_placeE,(_ZN39_INTERNAL_a5871030_4_k_cu_d1571e96_33024cuda3std6ranges3__45__cpo9iter_moveE - _ZN39_INTERNAL_a5871030_4_k_cu_d1571e96_33024cuda3std3__48in_placeE)
_ZN39_INTERNAL_a5871030_4_k_cu_d1571e96_33024cuda3std3__48in_placeE:
	.zero		1
	.type		_ZN39_INTERNAL_a5871030_4_k_cu_d1571e96_33024cuda3std6ranges3__45__cpo9iter_moveE,@object
	.size		_ZN39_INTERNAL_a5871030_4_k_cu_d1571e96_33024cuda3std6ranges3__45__cpo9iter_moveE,(_ZN39_INTERNAL_a5871030_4_k_cu_d1571e96_33024cuda3std3__45__cpo5beginE - _ZN39_INTERNAL_a5871030_4_k_cu_d1571e96_33024cuda3std6ranges3__45__cpo9iter_moveE)
_ZN39_INTERNAL_a5871030_4_k_cu_d1571e96_33024cuda3std6ranges3__45__cpo9iter_moveE:
	.zero		1
	.type		_ZN39_INTERNAL_a5871030_4_k_cu_d1571e96_33024cuda3std3__45__cpo5beginE,@object
	.size		_ZN39_INTERNAL_a5871030_4_k_cu_d1571e96_33024cuda3std3__45__cpo5beginE,(_ZN39_INTERNAL_a5871030_4_k_cu_d1571e96_33024cuda3std3__441_GLOBAL__N__a5871030_4_k_cu_d1571e96_33026ignoreE - _ZN39_INTERNAL_a5871030_4_k_cu_d1571e96_33024cuda3std3__45__cpo5beginE)
_ZN39_INTERNAL_a5871030_4_k_cu_d1571e96_33024cuda3std3__45__cpo5beginE:
	.zero		1
	.type		_ZN39_INTERNAL_a5871030_4_k_cu_d1571e96_33024cuda3std3__441_GLOBAL__N__a5871030_4_k_cu_d1571e96_33026ignoreE,@object
	.size		_ZN39_INTERNAL_a5871030_4_k_cu_d1571e96_33024cuda3std3__441_GLOBAL__N__a5871030_4_k_cu_d1571e96_33026ignoreE,(_ZN39_INTERNAL_a5871030_4_k_cu_d1571e96_33024cute7productE - _ZN39_INTERNAL_a5871030_4_k_cu_d1571e96_33024cuda3std3__441_GLOBAL__N__a5871030_4_k_cu_d1571e96_33026ignoreE)
_ZN39_INTERNAL_a5871030_4_k_cu_d1571e96_33024cuda3std3__441_GLOBAL__N__a5871030_4_k_cu_d1571e96_33026ignoreE:
	.zero		1
	.type		_ZN39_INTERNAL_a5871030_4_k_cu_d1571e96_33024cute7productE,@object
	.size		_ZN39_INTERNAL_a5871030_4_k_cu_d1571e96_33024cute7productE,(_ZN39_INTERNAL_a5871030_4_k_cu_d1571e96_33024cuda3std3__45__cpo3endE - _ZN39_INTERNAL_a5871030_4_k_cu_d1571e96_33024cute7productE)
_ZN39_INTERNAL_a5871030_4_k_cu_d1571e96_33024cute7productE:
	.zero		1
	.type		_ZN39_INTERNAL_a5871030_4_k_cu_d1571e96_33024cuda3std3__45__cpo3endE,@object
	.size		_ZN39_INTERNAL_a5871030_4_k_cu_d1571e96_33024cuda3std3__45__cpo3endE,(_ZN39_INTERNAL_a5871030_4_k_cu_d1571e96_33024cuda3std3__419piecewise_constructE - _ZN39_INTERNAL_a5871030_4_k_cu_d1571e96_33024cuda3std3__45__cpo3endE)
_ZN39_INTERNAL_a5871030_4_k_cu_d1571e96_33024cuda3std3__45__cpo3endE:
	.zero		1
	.type		_ZN39_INTERNAL_a5871030_4_k_cu_d1571e96_33024cuda3std3__419piecewise_constructE,@object
	.size		_ZN39_INTERNAL_a5871030_4_k_cu_d1571e96_33024cuda3std3__419piecewise_constructE,(_ZN39_INTERNAL_a5871030_4_k_cu_d1571e96_33024cuda3std3__45__cpo4cendE - _ZN39_INTERNAL_a5871030_4_k_cu_d1571e96_33024cuda3std3__419piecewise_constructE)
_ZN39_INTERNAL_a5871030_4_k_cu_d1571e96_33024cuda3std3__419piecewise_constructE:
	.zero		1
	.type		_ZN39_INTERNAL_a5871030_4_k_cu_d1571e96_33024cuda3std3__45__cpo4cendE,@object
	.size		_ZN39_INTERNAL_a5871030_4_k_cu_d1571e96_33024cuda3std3__45__cpo4cendE,(_ZN39_INTERNAL_a5871030_4_k_cu_d1571e96_33024cuda3std6ranges3__45__cpo4swapE - _ZN39_INTERNAL_a5871030_4_k_cu_d1571e96_33024cuda3std3__45__cpo4cendE)
_ZN39_INTERNAL_a5871030_4_k_cu_d1571e96_33024cuda3std3__45__cpo4cendE:
	.zero		1
	.type		_ZN39_INTERNAL_a5871030_4_k_cu_d1571e96_33024cuda3std6ranges3__45__cpo4swapE,@object
	.size		_ZN39_INTERNAL_a5871030_4_k_cu_d1571e96_33024cuda3std6ranges3__45__cpo4swapE,(.L_9 - _ZN39_INTERNAL_a5871030_4_k_cu_d1571e96_33024cuda3std6ranges3__45__cpo4swapE)
_ZN39_INTERNAL_a5871030_4_k_cu_d1571e96_33024cuda3std6ranges3__45__cpo4swapE:
	.zero		1
.L_9:


//--------------------- .nv.constant0._ZN7cutlass13device_kernelINS_4gemm6kernel13GemmUniversalIN4cute5tupleIJiiiiEEENS1_10collective13CollectiveMmaINS1_34MainloopSm90TmaGmmaWarpSpecializedILi4ENS5_IJNS4_1CILi1EEESB_SB_EEENS1_35KernelTmaWarpSpecializedCooperativeEEENS5_IJNSA_ILi256EEENSA_ILi128EEENSA_ILi64EEEEEENS_10bfloat16_tENS5_IJlSB_lEEESJ_SK_NS4_8TiledMMAINS4_8MMA_AtomIJNS4_4SM904GMMA28MMA_64x128x16_F32BF16BF16_SSILNSO_5MajorE0ELSQ_0ELNSO_7ScaleInE1ELSR_1EEEEEENS4_6LayoutINS5_IJNSA_ILi2EEESB_SB_EEENS5_IJSB_NSA_ILi0EEESX_EEEEENS5_IJNS4_10UnderscoreES10_S10_EEEEENS4_13SM90_TMA_LOADENS4_14ComposedLayoutINS4_7SwizzleILi3ELi4ELi3EEENS4_18smem_ptr_flag_bitsILi16EEENSU_INS5_IJNSA_ILi8EEESH_EEENS5_IJSH_SB_EEEEEEEvNS4_8identityES13_S1D_vS1E_EENS_8epilogue10collective18CollectiveEpilogueINS1G_22Sm90TmaWarpSpecializedILi4ELi2ELi16ELb1ELb0EEEJSI_NS5_IJSG_NSA_ILi32EEEEEESJ_SK_SJ_SK_NS1G_6fusion15FusionCallbacksIS1K_NS1N_23LinCombPerRowBiasEltActINS1G_6thread4ReLuESJ_fSJ_SJ_fLi8ELNS_15FloatRoundStyleE2EEESI_S1M_JEEES13_NS14_INS15_ILi2ELi4ELi3EEES18_NSU_INS5_IJS19_S1L_EEENS5_IJS1L_SB_EEEEEEENS4_17SM75_U32x4_LDSM_NENS4_14SM90_TMA_STOREES1Z_NS4_17SM90_U32x4_STSM_NENS4_9Copy_AtomIJS22_NS_6half_tEEEEvEEEvvEEEEvNT_6ParamsE --------------------------
	.section	.nv.constant0._ZN7cutlass13device_kernelINS_4gemm6kernel13GemmUniversalIN4cute5tupleIJiiiiEEENS1_10collective13CollectiveMmaINS1_34MainloopSm90TmaGmmaWarpSpecializedILi4ENS5_IJNS4_1CILi1EEESB_SB_EEENS1_35KernelTmaWarpSpecializedCooperativeEEENS5_IJNSA_ILi256EEENSA_ILi128EEENSA_ILi64EEEEEENS_10bfloat16_tENS5_IJlSB_lEEESJ_SK_NS4_8TiledMMAINS4_8MMA_AtomIJNS4_4SM904GMMA28MMA_64x128x16_F32BF16BF16_SSILNSO_5MajorE0ELSQ_0ELNSO_7ScaleInE1ELSR_1EEEEEENS4_6LayoutINS5_IJNSA_ILi2EEESB_SB_EEENS5_IJSB_NSA_ILi0EEESX_EEEEENS5_IJNS4_10UnderscoreES10_S10_EEEEENS4_13SM90_TMA_LOADENS4_14ComposedLayoutINS4_7SwizzleILi3ELi4ELi3EEENS4_18smem_ptr_flag_bitsILi16EEENSU_INS5_IJNSA_ILi8EEESH_EEENS5_IJSH_SB_EEEEEEEvNS4_8identityES13_S1D_vS1E_EENS_8epilogue10collective18CollectiveEpilogueINS1G_22Sm90TmaWarpSpecializedILi4ELi2ELi16ELb1ELb0EEEJSI_NS5_IJSG_NSA_ILi32EEEEEESJ_SK_SJ_SK_NS1G_6fusion15FusionCallbacksIS1K_NS1N_23LinCombPerRowBiasEltActINS1G_6thread4ReLuESJ_fSJ_SJ_fLi8ELNS_15FloatRoundStyleE2EEESI_S1M_JEEES13_NS14_INS15_ILi2ELi4ELi3EEES18_NSU_INS5_IJS19_S1L_EEENS5_IJS1L_SB_EEEEEEENS4_17SM75_U32x4_LDSM_NENS4_14SM90_TMA_STOREES1Z_NS4_17SM90_U32x4_STSM_NENS4_9Copy_AtomIJS22_NS_6half_tEEEEvEEEvvEEEEvNT_6ParamsE,"a",@progbits
	.sectionflags	@""
	.align	4
.nv.constant0._ZN7cutlass13device_kernelINS_4gemm6kernel13GemmUniversalIN4cute5tupleIJiiiiEEENS1_10collective13CollectiveMmaINS1_34MainloopSm90TmaGmmaWarpSpecializedILi4ENS5_IJNS4_1CILi1EEESB_SB_EEENS1_35KernelTmaWarpSpecializedCooperativeEEENS5_IJNSA_ILi256EEENSA_ILi128EEENSA_ILi64EEEEEENS_10bfloat16_tENS5_IJlSB_lEEESJ_SK_NS4_8TiledMMAINS4_8MMA_AtomIJNS4_4SM904GMMA28MMA_64x128x16_F32BF16BF16_SSILNSO_5MajorE0ELSQ_0ELNSO_7ScaleInE1ELSR_1EEEEEENS4_6LayoutINS5_IJNSA_ILi2EEESB_SB_EEENS5_IJSB_NSA_ILi0EEESX_EEEEENS5_IJNS4_10UnderscoreES10_S10_EEEEENS4_13SM90_TMA_LOADENS4_14ComposedLayoutINS4_7SwizzleILi3ELi4ELi3EEENS4_18smem_ptr_flag_bitsILi16EEENSU_INS5_IJNSA_ILi8EEESH_EEENS5_IJSH_SB_EEEEEEEvNS4_8identityES13_S1D_vS1E_EENS_8epilogue10collective18CollectiveEpilogueINS1G_22Sm90TmaWarpSpecializedILi4ELi2ELi16ELb1ELb0EEEJSI_NS5_IJSG_NSA_ILi32EEEEEESJ_SK_SJ_SK_NS1G_6fusion15FusionCallbacksIS1K_NS1N_23LinCombPerRowBiasEltActINS1G_6thread4ReLuESJ_fSJ_SJ_fLi8ELNS_15FloatRoundStyleE2EEESI_S1M_JEEES13_NS14_INS15_ILi2ELi4ELi3EEES18_NSU_INS5_IJS19_S1L_EEENS5_IJS1L_SB_EEEEEEENS4_17SM75_U32x4_LDSM_NENS4_14SM90_TMA_STOREES1Z_NS4_17SM90_U32x4_STSM_NENS4_9Copy_AtomIJS22_NS_6half_tEEEEvEEEvvEEEEvNT_6ParamsE:
	.zero		2432


//--------------------- SYMBOLS --------------------------

	.type		.nv.reservedSmem.offset0,@object
	.size		.nv.reservedSmem.offset0,0x4
	.type		__assertfail,@function
